	.target	sm_100a

	.elftype	@"ET_EXEC"


//--------------------- .note.nv.tkinfo           --------------------------
	.section	.note.nv.tkinfo,"",@"SHT_NOTE"
	.sectionflags	@"SHF_NOTE_NV_TKINFO"
	.tkinfo
        /*0018*/ 	.word	0x00000002
        /*0030*/ 	.string	""
        /*0030*/ 	.string	"ptxas"
        /*0030*/ 	.string	"Cuda compilation tools, release 13.0, V13.0.88"
        /*0030*/ 	.string	"Build cuda_13.0.r13.0/compiler.36424714_0"
        /*0030*/ 	.string	"-arch sm_100a -m 64 "



//--------------------- .note.nv.cuinfo           --------------------------
	.section	.note.nv.cuinfo,"",@"SHT_NOTE"
	.sectionflags	@"SHF_NOTE_NV_CUINFO"
        /*0018*/ 	.short	0x0002
        /*001a*/ 	.short	0x0064
        /*001c*/ 	.short	0x0082
	.zero		2


//--------------------- .nv.info                  --------------------------
	.section	.nv.info,"",@"SHT_CUDA_INFO"
	.align	4


	//----- nvinfo : EIATTR_REGCOUNT
	.align		4
        /*0000*/ 	.byte	0x04, 0x2f
        /*0002*/ 	.short	(.L_19 - .L_18)
	.align		4
.L_18:
        /*0004*/ 	.word	index@(_ZN7cutlass13device_kernelINS_4gemm6kernel13GemmUniversalIN4cute5tupleIJiiiiEEENS1_10collective13CollectiveMmaINS1_35MainloopSm100TmaUmmaWarpSpecializedILi3ELi2ELi4ENS5_IJNS4_1CILi1EEENSA_ILi2EEESB_EEEEENS5_IJNSA_ILi64EEESF_NSA_ILi128EEEEEENS_10bfloat16_tENS5_IJlSB_lEEESI_SJ_NS4_8TiledMMAINS4_8MMA_AtomIJNS4_20SM100_MMA_F16BF16_SSISI_SI_fLi64ELi64ELNS4_4UMMA5MajorE0ELSO_0ELNSN_7ScaleInE0ELSP_0EEEEEENS4_6LayoutINS5_IJSB_SB_SB_EEENS5_IJNSA_ILi0EEESU_SU_EEEEENS5_IJNS4_10UnderscoreESX_SX_EEEEENS4_23SM90_TMA_LOAD_MULTICASTENS4_14ComposedLayoutINS4_7SwizzleILi3ELi4ELi3EEENS4_18smem_ptr_flag_bitsILi16EEENSS_INS5_IJNSA_ILi8EEESF_EEENS5_IJSF_SB_EEEEEEEvNS4_8identityENS4_13SM90_TMA_LOADES1A_vS1B_EENS_8epilogue10collective18CollectiveEpilogueINS1E_23Sm100TmaWarpSpecializedILi3ELi2ELi16ELb1ELb0EEEJSH_NS5_IJNSS_ISF_SB_EENSS_INSA_ILi32EEESB_EEEEESI_SJ_SI_SJ_NS1E_6fusion15FusionCallbacksIS1I_NS1N_17LinearCombinationISI_fSI_fLNS_15FloatRoundStyleE2EEESH_S1M_JEEENS4_5SM1004TMEM4LOAD26SM100_TMEM_LOAD_16dp256b4xES1C_NS11_INS12_ILi2ELi4ELi3EEES15_NSS_INS5_IJS16_S1K_EEENS5_IJS1K_SB_EEEEEEENS4_17SM75_U32x4_LDSM_NENS4_14SM90_TMA_STOREES21_NS4_17SM90_U32x4_STSM_NENS4_39AutoVectorizingCopyWithAssumedAlignmentILi128EEEEEEvvEEEEvNT_6ParamsE)
        /*0008*/ 	.word	0x00000045


	//----- nvinfo : EIATTR_FRAME_SIZE
	.align		4
.L_19:
        /*000c*/ 	.byte	0x04, 0x11
        /*000e*/ 	.short	(.L_21 - .L_20)
	.align		4
.L_20:
        /*0010*/ 	.word	index@($__internal_2_$__cuda_sm10x_tcgen05_guardrail_trap_unallocated_columns_being_dealloced)
        /*0014*/ 	.word	0x00000000


	//----- nvinfo : EIATTR_FRAME_SIZE
	.align		4
.L_21:
        /*0018*/ 	.byte	0x04, 0x11
        /*001a*/ 	.short	(.L_23 - .L_22)
	.align		4
.L_22:
        /*001c*/ 	.word	index@($__internal_1_$__cuda_sm10x_tcgen05_guardrail_trap_phase_invalid_during_alloc)
        /*0020*/ 	.word	0x00000000


	//----- nvinfo : EIATTR_FRAME_SIZE
	.align		4
.L_23:
        /*0024*/ 	.byte	0x04, 0x11
        /*0026*/ 	.short	(.L_25 - .L_24)
	.align		4
.L_24:
        /*0028*/ 	.word	index@($__internal_0_$__cuda_sm10x_tcgen05_guardrail_trap_col_being_dealloced_not_returned_by_alloc)
        /*002c*/ 	.word	0x00000000


	//----- nvinfo : EIATTR_FRAME_SIZE
	.align		4
.L_25:
        /*0030*/ 	.byte	0x04, 0x11
        /*0032*/ 	.short	(.L_27 - .L_26)
	.align		4
.L_26:
        /*0034*/ 	.word	index@(_ZN7cutlass13device_kernelINS_4gemm6kernel13GemmUniversalIN4cute5tupleIJiiiiEEENS1_10collective13CollectiveMmaINS1_35MainloopSm100TmaUmmaWarpSpecializedILi3ELi2ELi4ENS5_IJNS4_1CILi1EEENSA_ILi2EEESB_EEEEENS5_IJNSA_ILi64EEESF_NSA_ILi128EEEEEENS_10bfloat16_tENS5_IJlSB_lEEESI_SJ_NS4_8TiledMMAINS4_8MMA_AtomIJNS4_20SM100_MMA_F16BF16_SSISI_SI_fLi64ELi64ELNS4_4UMMA5MajorE0ELSO_0ELNSN_7ScaleInE0ELSP_0EEEEEENS4_6LayoutINS5_IJSB_SB_SB_EEENS5_IJNSA_ILi0EEESU_SU_EEEEENS5_IJNS4_10UnderscoreESX_SX_EEEEENS4_23SM90_TMA_LOAD_MULTICASTENS4_14ComposedLayoutINS4_7SwizzleILi3ELi4ELi3EEENS4_18smem_ptr_flag_bitsILi16EEENSS_INS5_IJNSA_ILi8EEESF_EEENS5_IJSF_SB_EEEEEEEvNS4_8identityENS4_13SM90_TMA_LOADES1A_vS1B_EENS_8epilogue10collective18CollectiveEpilogueINS1E_23Sm100TmaWarpSpecializedILi3ELi2ELi16ELb1ELb0EEEJSH_NS5_IJNSS_ISF_SB_EENSS_INSA_ILi32EEESB_EEEEESI_SJ_SI_SJ_NS1E_6fusion15FusionCallbacksIS1I_NS1N_17LinearCombinationISI_fSI_fLNS_15FloatRoundStyleE2EEESH_S1M_JEEENS4_5SM1004TMEM4LOAD26SM100_TMEM_LOAD_16dp256b4xES1C_NS11_INS12_ILi2ELi4ELi3EEES15_NSS_INS5_IJS16_S1K_EEENS5_IJS1K_SB_EEEEEEENS4_17SM75_U32x4_LDSM_NENS4_14SM90_TMA_STOREES21_NS4_17SM90_U32x4_STSM_NENS4_39AutoVectorizingCopyWithAssumedAlignmentILi128EEEEEEvvEEEEvNT_6ParamsE)
        /*0038*/ 	.word	0x00000000


	//----- nvinfo : EIATTR_MIN_STACK_SIZE
	.align		4
.L_27:
        /*003c*/ 	.byte	0x04, 0x12
        /*003e*/ 	.short	(.L_29 - .L_28)
	.align		4
.L_28:
        /*0040*/ 	.word	index@(_ZN7cutlass13device_kernelINS_4gemm6kernel13GemmUniversalIN4cute5tupleIJiiiiEEENS1_10collective13CollectiveMmaINS1_35MainloopSm100TmaUmmaWarpSpecializedILi3ELi2ELi4ENS5_IJNS4_1CILi1EEENSA_ILi2EEESB_EEEEENS5_IJNSA_ILi64EEESF_NSA_ILi128EEEEEENS_10bfloat16_tENS5_IJlSB_lEEESI_SJ_NS4_8TiledMMAINS4_8MMA_AtomIJNS4_20SM100_MMA_F16BF16_SSISI_SI_fLi64ELi64ELNS4_4UMMA5MajorE0ELSO_0ELNSN_7ScaleInE0ELSP_0EEEEEENS4_6LayoutINS5_IJSB_SB_SB_EEENS5_IJNSA_ILi0EEESU_SU_EEEEENS5_IJNS4_10UnderscoreESX_SX_EEEEENS4_23SM90_TMA_LOAD_MULTICASTENS4_14ComposedLayoutINS4_7SwizzleILi3ELi4ELi3EEENS4_18smem_ptr_flag_bitsILi16EEENSS_INS5_IJNSA_ILi8EEESF_EEENS5_IJSF_SB_EEEEEEEvNS4_8identityENS4_13SM90_TMA_LOADES1A_vS1B_EENS_8epilogue10collective18CollectiveEpilogueINS1E_23Sm100TmaWarpSpecializedILi3ELi2ELi16ELb1ELb0EEEJSH_NS5_IJNSS_ISF_SB_EENSS_INSA_ILi32EEESB_EEEEESI_SJ_SI_SJ_NS1E_6fusion15FusionCallbacksIS1I_NS1N_17LinearCombinationISI_fSI_fLNS_15FloatRoundStyleE2EEESH_S1M_JEEENS4_5SM1004TMEM4LOAD26SM100_TMEM_LOAD_16dp256b4xES1C_NS11_INS12_ILi2ELi4ELi3EEES15_NSS_INS5_IJS16_S1K_EEENS5_IJS1K_SB_EEEEEEENS4_17SM75_U32x4_LDSM_NENS4_14SM90_TMA_STOREES21_NS4_17SM90_U32x4_STSM_NENS4_39AutoVectorizingCopyWithAssumedAlignmentILi128EEEEEEvvEEEEvNT_6ParamsE)
        /*0044*/ 	.word	0x00000000
.L_29:


//--------------------- .nv.compat                --------------------------
	.section	.nv.compat,"",@"SHT_CUDA_COMPAT_INFO"
	.align	4
        /*0000*/ 	.byte	0x02, 0x09, 0x01, 0x00, 0x02, 0x02, 0x02, 0x00, 0x02, 0x05, 0x05, 0x00, 0x03, 0x07, 0x01, 0x01
        /*0010*/ 	.byte	0x02, 0x03, 0x01, 0x00, 0x02, 0x06, 0x01, 0x00, 0x04, 0x0b, 0x08, 0x00, 0x09, 0x00, 0x00, 0x00
        /*0020*/ 	.byte	0x00, 0x00, 0x00, 0x00


//--------------------- .nv.info._ZN7cutlass13device_kernelINS_4gemm6kernel13GemmUniversalIN4cute5tupleIJiiiiEEENS1_10collective13CollectiveMmaINS1_35MainloopSm100TmaUmmaWarpSpecializedILi3ELi2ELi4ENS5_IJNS4_1CILi1EEENSA_ILi2EEESB_EEEEENS5_IJNSA_ILi64EEESF_NSA_ILi128EEEEEENS_10bfloat16_tENS5_IJlSB_lEEESI_SJ_NS4_8TiledMMAINS4_8MMA_AtomIJNS4_20SM100_MMA_F16BF16_SSISI_SI_fLi64ELi64ELNS4_4UMMA5MajorE0ELSO_0ELNSN_7ScaleInE0ELSP_0EEEEEENS4_6LayoutINS5_IJSB_SB_SB_EEENS5_IJNSA_ILi0EEESU_SU_EEEEENS5_IJNS4_10UnderscoreESX_SX_EEEEENS4_23SM90_TMA_LOAD_MULTICASTENS4_14ComposedLayoutINS4_7SwizzleILi3ELi4ELi3EEENS4_18smem_ptr_flag_bitsILi16EEENSS_INS5_IJNSA_ILi8EEESF_EEENS5_IJSF_SB_EEEEEEEvNS4_8identityENS4_13SM90_TMA_LOADES1A_vS1B_EENS_8epilogue10collective18CollectiveEpilogueINS1E_23Sm100TmaWarpSpecializedILi3ELi2ELi16ELb1ELb0EEEJSH_NS5_IJNSS_ISF_SB_EENSS_INSA_ILi32EEESB_EEEEESI_SJ_SI_SJ_NS1E_6fusion15FusionCallbacksIS1I_NS1N_17LinearCombinationISI_fSI_fLNS_15FloatRoundStyleE2EEESH_S1M_JEEENS4_5SM1004TMEM4LOAD26SM100_TMEM_LOAD_16dp256b4xES1C_NS11_INS12_ILi2ELi4ELi3EEES15_NSS_INS5_IJS16_S1K_EEENS5_IJS1K_SB_EEEEEEENS4_17SM75_U32x4_LDSM_NENS4_14SM90_TMA_STOREES21_NS4_17SM90_U32x4_STSM_NENS4_39AutoVectorizingCopyWithAssumedAlignmentILi128EEEEEEvvEEEEvNT_6ParamsE --------------------------
	.section	.nv.info._ZN7cutlass13device_kernelINS_4gemm6kernel13GemmUniversalIN4cute5tupleIJiiiiEEENS1_10collective13CollectiveMmaINS1_35MainloopSm100TmaUmmaWarpSpecializedILi3ELi2ELi4ENS5_IJNS4_1CILi1EEENSA_ILi2EEESB_EEEEENS5_IJNSA_ILi64EEESF_NSA_ILi128EEEEEENS_10bfloat16_tENS5_IJlSB_lEEESI_SJ_NS4_8TiledMMAINS4_8MMA_AtomIJNS4_20SM100_MMA_F16BF16_SSISI_SI_fLi64ELi64ELNS4_4UMMA5MajorE0ELSO_0ELNSN_7ScaleInE0ELSP_0EEEEEENS4_6LayoutINS5_IJSB_SB_SB_EEENS5_IJNSA_ILi0EEESU_SU_EEEEENS5_IJNS4_10UnderscoreESX_SX_EEEEENS4_23SM90_TMA_LOAD_MULTICASTENS4_14ComposedLayoutINS4_7SwizzleILi3ELi4ELi3EEENS4_18smem_ptr_flag_bitsILi16EEENSS_INS5_IJNSA_ILi8EEESF_EEENS5_IJSF_SB_EEEEEEEvNS4_8identityENS4_13SM90_TMA_LOADES1A_vS1B_EENS_8epilogue10collective18CollectiveEpilogueINS1E_23Sm100TmaWarpSpecializedILi3ELi2ELi16ELb1ELb0EEEJSH_NS5_IJNSS_ISF_SB_EENSS_INSA_ILi32EEESB_EEEEESI_SJ_SI_SJ_NS1E_6fusion15FusionCallbacksIS1I_NS1N_17LinearCombinationISI_fSI_fLNS_15FloatRoundStyleE2EEESH_S1M_JEEENS4_5SM1004TMEM4LOAD26SM100_TMEM_LOAD_16dp256b4xES1C_NS11_INS12_ILi2ELi4ELi3EEES15_NSS_INS5_IJS16_S1K_EEENS5_IJS1K_SB_EEEEEEENS4_17SM75_U32x4_LDSM_NENS4_14SM90_TMA_STOREES21_NS4_17SM90_U32x4_STSM_NENS4_39AutoVectorizingCopyWithAssumedAlignmentILi128EEEEEEvvEEEEvNT_6ParamsE,"",@"SHT_CUDA_INFO"
	.sectionflags	@""
	.align	4


	//----- nvinfo : EIATTR_CUDA_API_VERSION
	.align		4
        /*0000*/ 	.byte	0x04, 0x37
        /*0002*/ 	.short	(.L_31 - .L_30)
.L_30:
        /*0004*/ 	.word	0x00000082


	//----- nvinfo : EIATTR_KPARAM_INFO
	.align		4
.L_31:
        /*0008*/ 	.byte	0x04, 0x17
        /*000a*/ 	.short	(.L_33 - .L_32)
.L_32:
        /*000c*/ 	.word	0x00000000
        /*0010*/ 	.short	0x0000
        /*0012*/ 	.short	0x0000
        /*0014*/ 	.byte	0x00, 0xf0, 0x01, 0x20


	//----- nvinfo : EIATTR_AT_ENTRY_FRAGMENTS
	.align		4
.L_33:
        /*0018*/ 	.byte	0x04, 0x4f
        /*001a*/ 	.short	(.L_35 - .L_34)


	//   ....[0]....
.L_34:
        /*001c*/ 	.word	0x00000006


	//----- nvinfo : EIATTR_RESERVED_SMEM_USED
	.align		4
.L_35:
        /*0020*/ 	.byte	0x01, 0x41
	.zero		2


	//----- nvinfo : EIATTR_SPARSE_MMA_MASK
	.align		4
        /*0024*/ 	.byte	0x03, 0x50
        /*0026*/ 	.short	0x0000


	//----- nvinfo : EIATTR_TCGEN05_1CTA_USED
	.align		4
        /*0028*/ 	.byte	0x01, 0x51
	.zero		2


	//----- nvinfo : EIATTR_MAXREG_COUNT
	.align		4
        /*002c*/ 	.byte	0x03, 0x1b
        /*002e*/ 	.short	0x00ff


	//----- nvinfo : EIATTR_NUM_BARRIERS
	.align		4
        /*0030*/ 	.byte	0x02, 0x4c
        /*0032*/ 	.byte	0x07
	.zero		1


	//----- nvinfo : EIATTR_EXTERNS
	.align		4
        /*0034*/ 	.byte	0x04, 0x0f
        /*0036*/ 	.short	(.L_37 - .L_36)


	//   ....[0]....
	.align		4
.L_36:
        /*0038*/ 	.word	index@(__assertfail)


	//----- nvinfo : EIATTR_MERCURY_ISA_VERSION
	.align		4
.L_37:
        /*003c*/ 	.byte	0x03, 0x5f
        /*003e*/ 	.short	0x0101


	//----- nvinfo : EIATTR_INT_WARP_WIDE_INSTR_OFFSETS
	.align		4
        /*0040*/ 	.byte	0x04, 0x31
        /*0042*/ 	.short	(.L_39 - .L_38)


	//   ....[0]....
.L_38:
        /*0044*/ 	.word	0x00003f90


	//   ....[1]....
        /*0048*/ 	.word	0x00003fc0


	//   ....[2]....
        /*004c*/ 	.word	0x00003fe0


	//   ....[3]....
        /*0050*/ 	.word	0x00004bb0


	//   ....[4]....
        /*0054*/ 	.word	0x00004c30


	//   ....[5]....
        /*0058*/ 	.word	0x00004d30


	//   ....[6]....
        /*005c*/ 	.word	0x00004e40


	//----- nvinfo : EIATTR_COOP_GROUP_MASK_REGIDS
	.align		4
.L_39:
        /*0060*/ 	.byte	0x04, 0x29
        /*0062*/ 	.short	(.L_41 - .L_40)


	//   ....[0]....
.L_40:
        /*0064*/ 	.word	0xffffffff


	//   ....[1]....
        /*0068*/ 	.word	0xffffffff


	//   ....[2]....
        /*006c*/ 	.word	0xffffffff


	//   ....[3]....
        /*0070*/ 	.word	0xffffffff


	//   ....[4]....
        /*0074*/ 	.word	0xffffffff


	//   ....[5]....
        /*0078*/ 	.word	0xffffffff


	//   ....[6]....
        /*007c*/ 	.word	0xffffffff


	//   ....[7]....
        /*0080*/ 	.word	0xffffffff


	//   ....[8]....
        /*0084*/ 	.word	0xffffffff


	//   ....[9]....
        /*0088*/ 	.word	0xffffffff


	//   ....[10]....
        /*008c*/ 	.word	0xffffffff


	//   ....[11]....
        /*0090*/ 	.word	0xffffffff


	//   ....[12]....
        /*0094*/ 	.word	0xffffffff


	//   ....[13]....
        /*0098*/ 	.word	0xffffffff


	//----- nvinfo : EIATTR_COOP_GROUP_INSTR_OFFSETS
	.align		4
.L_41:
        /*009c*/ 	.byte	0x04, 0x28
        /*009e*/ 	.short	(.L_43 - .L_42)


	//   ....[0]....
.L_42:
        /*00a0*/ 	.word	0x00000080


	//   ....[1]....
        /*00a4*/ 	.word	0x000004f0


	//   ....[2]....
        /*00a8*/ 	.word	0x00000680


	//   ....[3]....
        /*00ac*/ 	.word	0x00000800


	//   ....[4]....
        /*00b0*/ 	.word	0x00000900


	//   ....[5]....
        /*00b4*/ 	.word	0x00000a70


	//   ....[6]....
        /*00b8*/ 	.word	0x00000c10


	//   ....[7]....
        /*00bc*/ 	.word	0x00000dc0


	//   ....[8]....
        /*00c0*/ 	.word	0x00002190


	//   ....[9]....
        /*00c4*/ 	.word	0x00002fc0


	//   ....[10]....
        /*00c8*/ 	.word	0x000031d0


	//   ....[11]....
        /*00cc*/ 	.word	0x00003200


	//   ....[12]....
        /*00d0*/ 	.word	0x00003e70


	//   ....[13]....
        /*00d4*/ 	.word	0x000040a0


	//----- nvinfo : EIATTR_VRC_CTA_INIT_COUNT
	.align		4
.L_43:
        /*00d8*/ 	.byte	0x02, 0x4a
        /*00da*/ 	.byte	0x80
	.zero		1


	//----- nvinfo : EIATTR_SYSCALL_OFFSETS
	.align		4
        /*00dc*/ 	.byte	0x04, 0x46
        /*00de*/ 	.short	(.L_45 - .L_44)


	//   ....[0]....
.L_44:
        /*00e0*/ 	.word	0x00005b40


	//   ....[1]....
        /*00e4*/ 	.word	0x00005c30


	//   ....[2]....
        /*00e8*/ 	.word	0x00006470


	//   ....[3]....
        /*00ec*/ 	.word	0x00006dc0


	//----- nvinfo : EIATTR_MBARRIER_INSTR_OFFSETS
	.align		4
.L_45:
        /*00f0*/ 	.byte	0x04, 0x39
        /*00f2*/ 	.short	(.L_47 - .L_46)


	//   ....[0]....
.L_46:
        /*00f4*/ 	.word	0x00000610
        /*00f8*/ 	.word	0x000000ff
        /*00fc*/ 	.word	0x00000000
        /*0100*/ 	.short	0x0100
        /*0102*/ 	.byte	0x04
	.zero		1


	//   ....[1]....
        /*0104*/ 	.word	0x00000620
        /*0108*/ 	.word	0x000000ff
        /*010c*/ 	.word	0x00000018
        /*0110*/ 	.short	0x0100
        /*0112*/ 	.byte	0x04
	.zero		1


	//   ....[2]....
        /*0114*/ 	.word	0x00000630
        /*0118*/ 	.word	0x000000ff
        /*011c*/ 	.word	0x00000008
        /*0120*/ 	.short	0x0100
        /*0122*/ 	.byte	0x04
	.zero		1


	//   ....[3]....
        /*0124*/ 	.word	0x00000640
        /*0128*/ 	.word	0x000000ff
        /*012c*/ 	.word	0x00000020
        /*0130*/ 	.short	0x0100
        /*0132*/ 	.byte	0x04
	.zero		1


	//   ....[4]....
        /*0134*/ 	.word	0x00000650
        /*0138*/ 	.word	0x000000ff
        /*013c*/ 	.word	0x00000010
        /*0140*/ 	.short	0x0100
        /*0142*/ 	.byte	0x04
	.zero		1


	//   ....[5]....
        /*0144*/ 	.word	0x00000660
        /*0148*/ 	.word	0x000000ff
        /*014c*/ 	.word	0x00000028
        /*0150*/ 	.short	0x0100
        /*0152*/ 	.byte	0x04
	.zero		1


	//   ....[6]....
        /*0154*/ 	.word	0x00000790
        /*0158*/ 	.word	0x000000ff
        /*015c*/ 	.word	0x00000030
        /*0160*/ 	.short	0x0100
        /*0162*/ 	.byte	0x04
	.zero		1


	//   ....[7]....
        /*0164*/ 	.word	0x000007a0
        /*0168*/ 	.word	0x000000ff
        /*016c*/ 	.word	0x00000048
        /*0170*/ 	.short	0x0100
        /*0172*/ 	.byte	0x04
	.zero		1


	//   ....[8]....
        /*0174*/ 	.word	0x000007b0
        /*0178*/ 	.word	0x000000ff
        /*017c*/ 	.word	0x00000038
        /*0180*/ 	.short	0x0100
        /*0182*/ 	.byte	0x04
	.zero		1


	//   ....[9]....
        /*0184*/ 	.word	0x000007c0
        /*0188*/ 	.word	0x000000ff
        /*018c*/ 	.word	0x00000050
        /*0190*/ 	.short	0x0100
        /*0192*/ 	.byte	0x04
	.zero		1


	//   ....[10]....
        /*0194*/ 	.word	0x000007d0
        /*0198*/ 	.word	0x000000ff
        /*019c*/ 	.word	0x00000040
        /*01a0*/ 	.short	0x0100
        /*01a2*/ 	.byte	0x04
	.zero		1


	//   ....[11]....
        /*01a4*/ 	.word	0x000007e0
        /*01a8*/ 	.word	0x000000ff
        /*01ac*/ 	.word	0x00000058
        /*01b0*/ 	.short	0x0100
        /*01b2*/ 	.byte	0x04
	.zero		1


	//   ....[12]....
        /*01b4*/ 	.word	0x000008d0
        /*01b8*/ 	.word	0x000000ff
        /*01bc*/ 	.word	0x00000060
        /*01c0*/ 	.short	0x0100
        /*01c2*/ 	.byte	0x06
	.zero		1


	//   ....[13]....
        /*01c4*/ 	.word	0x000008e0
        /*01c8*/ 	.word	0x000000ff
        /*01cc*/ 	.word	0x00000068
        /*01d0*/ 	.short	0x0100
        /*01d2*/ 	.byte	0x06
	.zero		1


	//   ....[14]....
        /*01d4*/ 	.word	0x00000a20
        /*01d8*/ 	.word	0x000000ff
        /*01dc*/ 	.word	0x00000070
        /*01e0*/ 	.short	0x0100
        /*01e2*/ 	.byte	0x06
	.zero		1


	//   ....[15]....
        /*01e4*/ 	.word	0x00000a30
        /*01e8*/ 	.word	0x000000ff
        /*01ec*/ 	.word	0x00000080
        /*01f0*/ 	.short	0x0100
        /*01f2*/ 	.byte	0x06
	.zero		1


	//   ....[16]....
        /*01f4*/ 	.word	0x00000a40
        /*01f8*/ 	.word	0x000000ff
        /*01fc*/ 	.word	0x00000078
        /*0200*/ 	.short	0x0100
        /*0202*/ 	.byte	0x06
	.zero		1


	//   ....[17]....
        /*0204*/ 	.word	0x00000a50
        /*0208*/ 	.word	0x000000ff
        /*020c*/ 	.word	0x00000088
        /*0210*/ 	.short	0x0100
        /*0212*/ 	.byte	0x06
	.zero		1


	//   ....[18]....
        /*0214*/ 	.word	0x00000b80
        /*0218*/ 	.word	0x000000ff
        /*021c*/ 	.word	0x00000090
        /*0220*/ 	.short	0x0100
        /*0222*/ 	.byte	0x04
	.zero		1


	//   ....[19]....
        /*0224*/ 	.word	0x00000b90
        /*0228*/ 	.word	0x000000ff
        /*022c*/ 	.word	0x000000b0
        /*0230*/ 	.short	0x0100
        /*0232*/ 	.byte	0x04
	.zero		1


	//   ....[20]....
        /*0234*/ 	.word	0x00000ba0
        /*0238*/ 	.word	0x000000ff
        /*023c*/ 	.word	0x00000098
        /*0240*/ 	.short	0x0100
        /*0242*/ 	.byte	0x04
	.zero		1


	//   ....[21]....
        /*0244*/ 	.word	0x00000bb0
        /*0248*/ 	.word	0x000000ff
        /*024c*/ 	.word	0x000000b8
        /*0250*/ 	.short	0x0100
        /*0252*/ 	.byte	0x04
	.zero		1


	//   ....[22]....
        /*0254*/ 	.word	0x00000bc0
        /*0258*/ 	.word	0x000000ff
        /*025c*/ 	.word	0x000000a0
        /*0260*/ 	.short	0x0100
        /*0262*/ 	.byte	0x04
	.zero		1


	//   ....[23]....
        /*0264*/ 	.word	0x00000bd0
        /*0268*/ 	.word	0x000000ff
        /*026c*/ 	.word	0x000000c0
        /*0270*/ 	.short	0x0100
        /*0272*/ 	.byte	0x04
	.zero		1


	//   ....[24]....
        /*0274*/ 	.word	0x00000be0
        /*0278*/ 	.word	0x000000ff
        /*027c*/ 	.word	0x000000a8
        /*0280*/ 	.short	0x0100
        /*0282*/ 	.byte	0x04
	.zero		1


	//   ....[25]....
        /*0284*/ 	.word	0x00000bf0
        /*0288*/ 	.word	0x000000ff
        /*028c*/ 	.word	0x000000c8
        /*0290*/ 	.short	0x0100
        /*0292*/ 	.byte	0x04
	.zero		1


	//   ....[26]....
        /*0294*/ 	.word	0x00000ce0
        /*0298*/ 	.word	0x000000ff
        /*029c*/ 	.word	0x000000d0
        /*02a0*/ 	.short	0x0100
        /*02a2*/ 	.byte	0x04
	.zero		1


	//   ....[27]....
        /*02a4*/ 	.word	0x00000cf0
        /*02a8*/ 	.word	0x000000ff
        /*02ac*/ 	.word	0x000000e0
        /*02b0*/ 	.short	0x0100
        /*02b2*/ 	.byte	0x04
	.zero		1


	//   ....[28]....
        /*02b4*/ 	.word	0x00000d00
        /*02b8*/ 	.word	0x000000ff
        /*02bc*/ 	.word	0x000000d8
        /*02c0*/ 	.short	0x0100
        /*02c2*/ 	.byte	0x04
	.zero		1


	//   ....[29]....
        /*02c4*/ 	.word	0x00000d10
        /*02c8*/ 	.word	0x000000ff
        /*02cc*/ 	.word	0x000000e8
        /*02d0*/ 	.short	0x0100
        /*02d2*/ 	.byte	0x04
	.zero		1


	//   ....[30]....
        /*02d4*/ 	.word	0x00001870
        /*02d8*/ 	.word	0x00000000
        /*02dc*/ 	.word	0x000000e0
        /*02e0*/ 	.short	0x010a
        /*02e2*/ 	.byte	0xff
	.zero		1


	//   ....[31]....
        /*02e4*/ 	.word	0x000018a0
        /*02e8*/ 	.word	0x00000000
        /*02ec*/ 	.word	0x000000d0
        /*02f0*/ 	.short	0x0101
        /*02f2*/ 	.byte	0xff
	.zero		1


	//   ....[32]....
        /*02f4*/ 	.word	0x00001970
        /*02f8*/ 	.word	0x000000ff
        /*02fc*/ 	.word	0x00000018
        /*0300*/ 	.short	0x010a
        /*0302*/ 	.byte	0x04
	.zero		1


	//   ....[33]....
        /*0304*/ 	.word	0x000019f0
        /*0308*/ 	.word	0x000000ff
        /*030c*/ 	.word	0x00000018
        /*0310*/ 	.short	0x010a
        /*0312*/ 	.byte	0x21
	.zero		1


	//   ....[34]....
        /*0314*/ 	.word	0x00001b90
        /*0318*/ 	.word	0x000000ff
        /*031c*/ 	.word	0x00000018
        /*0320*/ 	.short	0x010a
        /*0322*/ 	.byte	0x05
	.zero		1


	//   ....[35]....
        /*0324*/ 	.word	0x00001d80
        /*0328*/ 	.word	0x000000ff
        /*032c*/ 	.word	0x00000068
        /*0330*/ 	.short	0x0101
        /*0332*/ 	.byte	0x15
	.zero		1


	//   ....[36]....
        /*0334*/ 	.word	0x00001da0
        /*0338*/ 	.word	0x000000ff
        /*033c*/ 	.word	0x00000018
        /*0340*/ 	.short	0x010a
        /*0342*/ 	.byte	0x04
	.zero		1


	//   ....[37]....
        /*0344*/ 	.word	0x00001e20
        /*0348*/ 	.word	0x000000ff
        /*034c*/ 	.word	0x00000018
        /*0350*/ 	.short	0x010a
        /*0352*/ 	.byte	0x21
	.zero		1


	//   ....[38]....
        /*0354*/ 	.word	0x00001fb0
        /*0358*/ 	.word	0x000000ff
        /*035c*/ 	.word	0x00000018
        /*0360*/ 	.short	0x010a
        /*0362*/ 	.byte	0x05
	.zero		1


	//   ....[39]....
        /*0364*/ 	.word	0x000021c0
        /*0368*/ 	.word	0x00000003
        /*036c*/ 	.word	0x00000070
        /*0370*/ 	.short	0x010a
        /*0372*/ 	.byte	0xff
	.zero		1


	//   ....[40]....
        /*0374*/ 	.word	0x00002310
        /*0378*/ 	.word	0x00000000
        /*037c*/ 	.word	0x00000000
        /*0380*/ 	.short	0x0101
        /*0382*/ 	.byte	0xff
	.zero		1


	//   ....[41]....
        /*0384*/ 	.word	0x000028d0
        /*0388*/ 	.word	0x000000ff
        /*038c*/ 	.word	0x00000000
        /*0390*/ 	.short	0x010a
        /*0392*/ 	.byte	0x04
	.zero		1


	//   ....[42]....
        /*0394*/ 	.word	0x00002960
        /*0398*/ 	.word	0x000000ff
        /*039c*/ 	.word	0x00000000
        /*03a0*/ 	.short	0x010a
        /*03a2*/ 	.byte	0x05
	.zero		1


	//   ....[43]....
        /*03a4*/ 	.word	0x00002a00
        /*03a8*/ 	.word	0x00000000
        /*03ac*/ 	.word	0x00000000
        /*03b0*/ 	.short	0x010a
        /*03b2*/ 	.byte	0xff
	.zero		1


	//   ....[44]....
        /*03b4*/ 	.word	0x00002b20
        /*03b8*/ 	.word	0x00000002
        /*03bc*/ 	.word	0x000000d0
        /*03c0*/ 	.short	0x010a
        /*03c2*/ 	.byte	0xff
	.zero		1


	//   ....[45]....
        /*03c4*/ 	.word	0x00002b90
        /*03c8*/ 	.word	0x00000002
        /*03cc*/ 	.word	0x00000000
        /*03d0*/ 	.short	0x0101
        /*03d2*/ 	.byte	0xff
	.zero		1


	//   ....[46]....
        /*03d4*/ 	.word	0x00002bb0
        /*03d8*/ 	.word	0x000000ff
        /*03dc*/ 	.word	0x00000080
        /*03e0*/ 	.short	0x010a
        /*03e2*/ 	.byte	0x04
	.zero		1


	//   ....[47]....
        /*03e4*/ 	.word	0x00002cd0
        /*03e8*/ 	.word	0x00000002
        /*03ec*/ 	.word	0x00000070
        /*03f0*/ 	.short	0x010a
        /*03f2*/ 	.byte	0xff
	.zero		1


	//   ....[48]....
        /*03f4*/ 	.word	0x00002dd0
        /*03f8*/ 	.word	0x00000002
        /*03fc*/ 	.word	0x00000000
        /*0400*/ 	.short	0x0101
        /*0402*/ 	.byte	0xff
	.zero		1


	//   ....[49]....
        /*0404*/ 	.word	0x00002e60
        /*0408*/ 	.word	0x000000ff
        /*040c*/ 	.word	0x00000080
        /*0410*/ 	.short	0x0106
        /*0412*/ 	.byte	0x04
	.zero		1


	//   ....[50]....
        /*0414*/ 	.word	0x00002e80
        /*0418*/ 	.word	0x000000ff
        /*041c*/ 	.word	0x00000080
        /*0420*/ 	.short	0x010a
        /*0422*/ 	.byte	0x04
	.zero		1


	//   ....[51]....
        /*0424*/ 	.word	0x00002f10
        /*0428*/ 	.word	0x000000ff
        /*042c*/ 	.word	0x00000080
        /*0430*/ 	.short	0x0106
        /*0432*/ 	.byte	0x07
	.zero		1


	//   ....[52]....
        /*0434*/ 	.word	0x00002f50
        /*0438*/ 	.word	0x00000000
        /*043c*/ 	.word	0x00000080
        /*0440*/ 	.short	0x010a
        /*0442*/ 	.byte	0xff
	.zero		1


	//   ....[53]....
        /*0444*/ 	.word	0x00003520
        /*0448*/ 	.word	0x00000000
        /*044c*/ 	.word	0x00000070
        /*0450*/ 	.short	0x010a
        /*0452*/ 	.byte	0xff
	.zero		1


	//   ....[54]....
        /*0454*/ 	.word	0x00003620
        /*0458*/ 	.word	0x00000003
        /*045c*/ 	.word	0x00000000
        /*0460*/ 	.short	0x0101
        /*0462*/ 	.byte	0xff
	.zero		1


	//   ....[55]....
        /*0464*/ 	.word	0x00003630
        /*0468*/ 	.word	0x000000ff
        /*046c*/ 	.word	0x00000000
        /*0470*/ 	.short	0x010a
        /*0472*/ 	.byte	0x04
	.zero		1


	//   ....[56]....
        /*0474*/ 	.word	0x000036b0
        /*0478*/ 	.word	0x000000ff
        /*047c*/ 	.word	0x000000b0
        /*0480*/ 	.short	0x010a
        /*0482*/ 	.byte	0x2e
	.zero		1


	//   ....[57]....
        /*0484*/ 	.word	0x00003790
        /*0488*/ 	.word	0x000000ff
        /*048c*/ 	.word	0x00000000
        /*0490*/ 	.short	0x010a
        /*0492*/ 	.byte	0x07
	.zero		1


	//   ....[58]....
        /*0494*/ 	.word	0x000038d0
        /*0498*/ 	.word	0x000000ff
        /*049c*/ 	.word	0x00000000
        /*04a0*/ 	.short	0x010a
        /*04a2*/ 	.byte	0x04
	.zero		1


	//   ....[59]....
        /*04a4*/ 	.word	0x00003ca0
        /*04a8*/ 	.word	0x000000ff
        /*04ac*/ 	.word	0x00000000
        /*04b0*/ 	.short	0x010a
        /*04b2*/ 	.byte	0x04
	.zero		1


	//   ....[60]....
        /*04b4*/ 	.word	0x00003d30
        /*04b8*/ 	.word	0x000000ff
        /*04bc*/ 	.word	0x00000000
        /*04c0*/ 	.short	0x010a
        /*04c2*/ 	.byte	0x05
	.zero		1


	//   ....[61]....
        /*04c4*/ 	.word	0x00003dc0
        /*04c8*/ 	.word	0x000000ff
        /*04cc*/ 	.word	0x00000000
        /*04d0*/ 	.short	0x010a
        /*04d2*/ 	.byte	0x05
	.zero		1


	//   ....[62]....
        /*04d4*/ 	.word	0x00003e50
        /*04d8*/ 	.word	0x000000ff
        /*04dc*/ 	.word	0x00000000
        /*04e0*/ 	.short	0x010a
        /*04e2*/ 	.byte	0x04
	.zero		1


	//   ....[63]....
        /*04e4*/ 	.word	0x000042e0
        /*04e8*/ 	.word	0x0000000c
        /*04ec*/ 	.word	0x00000070
        /*04f0*/ 	.short	0x010a
        /*04f2*/ 	.byte	0xff
	.zero		1


	//   ....[64]....
        /*04f4*/ 	.word	0x00004450
        /*04f8*/ 	.word	0x00000000
        /*04fc*/ 	.word	0x00000000
        /*0500*/ 	.short	0x0101
        /*0502*/ 	.byte	0xff
	.zero		1


	//   ....[65]....
        /*0504*/ 	.word	0x000048d0
        /*0508*/ 	.word	0x000000ff
        /*050c*/ 	.word	0x00000068
        /*0510*/ 	.short	0x010a
        /*0512*/ 	.byte	0x18
	.zero		1


	//   ....[66]....
        /*0514*/ 	.word	0x00004a90
        /*0518*/ 	.word	0x000000ff
        /*051c*/ 	.word	0x00000048
        /*0520*/ 	.short	0x010a
        /*0522*/ 	.byte	0x04
	.zero		1


	//   ....[67]....
        /*0524*/ 	.word	0x00004c60
        /*0528*/ 	.word	0x000000ff
        /*052c*/ 	.word	0x00000030
        /*0530*/ 	.short	0x010b
        /*0532*/ 	.byte	0x04
	.zero		1


	//   ....[68]....
        /*0534*/ 	.word	0x00004c70
        /*0538*/ 	.word	0x000000ff
        /*053c*/ 	.word	0x00000000
        /*0540*/ 	.short	0x0101
        /*0542*/ 	.byte	0x14
	.zero		1


	//   ....[69]....
        /*0544*/ 	.word	0x00004c80
        /*0548*/ 	.word	0x000000ff
        /*054c*/ 	.word	0x00000048
        /*0550*/ 	.short	0x010a
        /*0552*/ 	.byte	0x05
	.zero		1


	//   ....[70]....
        /*0554*/ 	.word	0x00004e70
        /*0558*/ 	.word	0x000000ff
        /*055c*/ 	.word	0x00000030
        /*0560*/ 	.short	0x010b
        /*0562*/ 	.byte	0x05
	.zero		1


	//   ....[71]....
        /*0564*/ 	.word	0x00004e80
        /*0568*/ 	.word	0x000000ff
        /*056c*/ 	.word	0x00000000
        /*0570*/ 	.short	0x0101
        /*0572*/ 	.byte	0x04
	.zero		1


	//   ....[72]....
        /*0574*/ 	.word	0x00004f20
        /*0578*/ 	.word	0x000000ff
        /*057c*/ 	.word	0x00000000
        /*0580*/ 	.short	0x010a
        /*0582*/ 	.byte	0x04
	.zero		1


	//   ....[73]....
        /*0584*/ 	.word	0x00004fb0
        /*0588*/ 	.word	0x000000ff
        /*058c*/ 	.word	0x00000000
        /*0590*/ 	.short	0x010a
        /*0592*/ 	.byte	0x05
	.zero		1


	//   ....[74]....
        /*0594*/ 	.word	0x00005050
        /*0598*/ 	.word	0x00000000
        /*059c*/ 	.word	0x00000000
        /*05a0*/ 	.short	0x010a
        /*05a2*/ 	.byte	0xff
	.zero		1


	//   ....[75]....
        /*05a4*/ 	.word	0x000053b0
        /*05a8*/ 	.word	0x00000000
        /*05ac*/ 	.word	0x00000070
        /*05b0*/ 	.short	0x010a
        /*05b2*/ 	.byte	0xff
	.zero		1


	//   ....[76]....
        /*05b4*/ 	.word	0x00005480
        /*05b8*/ 	.word	0x00000000
        /*05bc*/ 	.word	0x00000000
        /*05c0*/ 	.short	0x0101
        /*05c2*/ 	.byte	0xff
	.zero		1


	//   ....[77]....
        /*05c4*/ 	.word	0x00006090
        /*05c8*/ 	.word	0x00000002
        /*05cc*/ 	.word	0x00000030
        /*05d0*/ 	.short	0x010a
        /*05d2*/ 	.byte	0xff
	.zero		1


	//   ....[78]....
        /*05d4*/ 	.word	0x000060d0
        /*05d8*/ 	.word	0x0000001b
        /*05dc*/ 	.word	0x00000090
        /*05e0*/ 	.short	0x010a
        /*05e2*/ 	.byte	0xff
	.zero		1


	//   ....[79]....
        /*05e4*/ 	.word	0x000061c0
        /*05e8*/ 	.word	0x00000002
        /*05ec*/ 	.word	0x00000030
        /*05f0*/ 	.short	0x010a
        /*05f2*/ 	.byte	0xff
	.zero		1


	//   ....[80]....
        /*05f4*/ 	.word	0x00006350
        /*05f8*/ 	.word	0x0000001b
        /*05fc*/ 	.word	0x00000090
        /*0600*/ 	.short	0x010a
        /*0602*/ 	.byte	0xff
	.zero		1


	//   ....[81]....
        /*0604*/ 	.word	0x00006b20
        /*0608*/ 	.word	0x00000000
        /*060c*/ 	.word	0x00000000
        /*0610*/ 	.short	0x0101
        /*0612*/ 	.byte	0xff
	.zero		1


	//   ....[82]....
        /*0614*/ 	.word	0x00006b30
        /*0618*/ 	.word	0x00000002
        /*061c*/ 	.word	0x00000030
        /*0620*/ 	.short	0x010a
        /*0622*/ 	.byte	0xff
	.zero		1


	//   ....[83]....
        /*0624*/ 	.word	0x00006bf0
        /*0628*/ 	.word	0x00000002
        /*062c*/ 	.word	0x00000030
        /*0630*/ 	.short	0x010a
        /*0632*/ 	.byte	0xff
	.zero		1


	//   ....[84]....
        /*0634*/ 	.word	0x00006f90
        /*0638*/ 	.word	0x000000ff
        /*063c*/ 	.word	0x00000000
        /*0640*/ 	.short	0x0101
        /*0642*/ 	.byte	0x04
	.zero		1


	//   ....[85]....
        /*0644*/ 	.word	0x000074f0
        /*0648*/ 	.word	0x00000000
        /*064c*/ 	.word	0x00000000
        /*0650*/ 	.short	0x0101
        /*0652*/ 	.byte	0xff
	.zero		1


	//   ....[86]....
        /*0654*/ 	.word	0x000077a0
        /*0658*/ 	.word	0x000000ff
        /*065c*/ 	.word	0x00000000
        /*0660*/ 	.short	0x0101
        /*0662*/ 	.byte	0x04
	.zero		1


	//   ....[87]....
        /*0664*/ 	.word	0x000077c0
        /*0668*/ 	.word	0x00000000
        /*066c*/ 	.word	0x000000e0
        /*0670*/ 	.short	0x010a
        /*0672*/ 	.byte	0xff
	.zero		1


	//   ....[88]....
        /*0674*/ 	.word	0x00007820
        /*0678*/ 	.word	0x00000000
        /*067c*/ 	.word	0x00000018
        /*0680*/ 	.short	0x010a
        /*0682*/ 	.byte	0xff
	.zero		1


	//   ....[89]....
        /*0684*/ 	.word	0x00007880
        /*0688*/ 	.word	0x00000000
        /*068c*/ 	.word	0x00000018
        /*0690*/ 	.short	0x010a
        /*0692*/ 	.byte	0xff
	.zero		1


	//   ....[90]....
        /*0694*/ 	.word	0x000078d0
        /*0698*/ 	.word	0x00000003
        /*069c*/ 	.word	0x00000070
        /*06a0*/ 	.short	0x010a
        /*06a2*/ 	.byte	0xff
	.zero		1


	//   ....[91]....
        /*06a4*/ 	.word	0x00007930
        /*06a8*/ 	.word	0x00000000
        /*06ac*/ 	.word	0x00000000
        /*06b0*/ 	.short	0x010a
        /*06b2*/ 	.byte	0xff
	.zero		1


	//   ....[92]....
        /*06b4*/ 	.word	0x00007990
        /*06b8*/ 	.word	0x00000000
        /*06bc*/ 	.word	0x00000000
        /*06c0*/ 	.short	0x010a
        /*06c2*/ 	.byte	0xff
	.zero		1


	//   ....[93]....
        /*06c4*/ 	.word	0x000079e0
        /*06c8*/ 	.word	0x00000002
        /*06cc*/ 	.word	0x000000d0
        /*06d0*/ 	.short	0x010a
        /*06d2*/ 	.byte	0xff
	.zero		1


	//   ....[94]....
        /*06d4*/ 	.word	0x00007a40
        /*06d8*/ 	.word	0x00000002
        /*06dc*/ 	.word	0x00000080
        /*06e0*/ 	.short	0x010a
        /*06e2*/ 	.byte	0xff
	.zero		1


	//   ....[95]....
        /*06e4*/ 	.word	0x00007a90
        /*06e8*/ 	.word	0x00000002
        /*06ec*/ 	.word	0x00000070
        /*06f0*/ 	.short	0x010a
        /*06f2*/ 	.byte	0xff
	.zero		1


	//   ....[96]....
        /*06f4*/ 	.word	0x00007af0
        /*06f8*/ 	.word	0x00000000
        /*06fc*/ 	.word	0x00000080
        /*0700*/ 	.short	0x010a
        /*0702*/ 	.byte	0xff
	.zero		1


	//   ....[97]....
        /*0704*/ 	.word	0x00007b40
        /*0708*/ 	.word	0x00000000
        /*070c*/ 	.word	0x00000070
        /*0710*/ 	.short	0x010a
        /*0712*/ 	.byte	0xff
	.zero		1


	//   ....[98]....
        /*0714*/ 	.word	0x00007ba0
        /*0718*/ 	.word	0x00000002
        /*071c*/ 	.word	0x000000b0
        /*0720*/ 	.short	0x010a
        /*0722*/ 	.byte	0xff
	.zero		1


	//   ....[99]....
        /*0724*/ 	.word	0x00007c00
        /*0728*/ 	.word	0x00000000
        /*072c*/ 	.word	0x00000000
        /*0730*/ 	.short	0x010a
        /*0732*/ 	.byte	0xff
	.zero		1


	//   ....[100]....
        /*0734*/ 	.word	0x00007c60
        /*0738*/ 	.word	0x00000000
        /*073c*/ 	.word	0x00000000
        /*0740*/ 	.short	0x010a
        /*0742*/ 	.byte	0xff
	.zero		1


	//   ....[101]....
        /*0744*/ 	.word	0x00007cc0
        /*0748*/ 	.word	0x00000000
        /*074c*/ 	.word	0x00000000
        /*0750*/ 	.short	0x010a
        /*0752*/ 	.byte	0xff
	.zero		1


	//   ....[102]....
        /*0754*/ 	.word	0x00007d20
        /*0758*/ 	.word	0x00000000
        /*075c*/ 	.word	0x00000000
        /*0760*/ 	.short	0x010a
        /*0762*/ 	.byte	0xff
	.zero		1


	//   ....[103]....
        /*0764*/ 	.word	0x00007d80
        /*0768*/ 	.word	0x00000000
        /*076c*/ 	.word	0x00000000
        /*0770*/ 	.short	0x010a
        /*0772*/ 	.byte	0xff
	.zero		1


	//   ....[104]....
        /*0774*/ 	.word	0x00007dd0
        /*0778*/ 	.word	0x0000000c
        /*077c*/ 	.word	0x00000070
        /*0780*/ 	.short	0x010a
        /*0782*/ 	.byte	0xff
	.zero		1


	//   ....[105]....
        /*0784*/ 	.word	0x00007e30
        /*0788*/ 	.word	0x00000000
        /*078c*/ 	.word	0x00000068
        /*0790*/ 	.short	0x010a
        /*0792*/ 	.byte	0xff
	.zero		1


	//   ....[106]....
        /*0794*/ 	.word	0x00007e90
        /*0798*/ 	.word	0x00000000
        /*079c*/ 	.word	0x00000048
        /*07a0*/ 	.short	0x010a
        /*07a2*/ 	.byte	0xff
	.zero		1


	//   ....[107]....
        /*07a4*/ 	.word	0x00007ef0
        /*07a8*/ 	.word	0x00000006
        /*07ac*/ 	.word	0x00000048
        /*07b0*/ 	.short	0x010a
        /*07b2*/ 	.byte	0xff
	.zero		1


	//   ....[108]....
        /*07b4*/ 	.word	0x00007f50
        /*07b8*/ 	.word	0x00000000
        /*07bc*/ 	.word	0x00000000
        /*07c0*/ 	.short	0x010a
        /*07c2*/ 	.byte	0xff
	.zero		1


	//   ....[109]....
        /*07c4*/ 	.word	0x00007fb0
        /*07c8*/ 	.word	0x00000000
        /*07cc*/ 	.word	0x00000000
        /*07d0*/ 	.short	0x010a
        /*07d2*/ 	.byte	0xff
	.zero		1


	//   ....[110]....
        /*07d4*/ 	.word	0x00008000
        /*07d8*/ 	.word	0x00000000
        /*07dc*/ 	.word	0x00000070
        /*07e0*/ 	.short	0x010a
        /*07e2*/ 	.byte	0xff
	.zero		1


	//   ....[111]....
        /*07e4*/ 	.word	0x00008050
        /*07e8*/ 	.word	0x00000002
        /*07ec*/ 	.word	0x00000030
        /*07f0*/ 	.short	0x010a
        /*07f2*/ 	.byte	0xff
	.zero		1


	//   ....[112]....
        /*07f4*/ 	.word	0x000080a0
        /*07f8*/ 	.word	0x0000001b
        /*07fc*/ 	.word	0x00000090
        /*0800*/ 	.short	0x010a
        /*0802*/ 	.byte	0xff
	.zero		1


	//   ....[113]....
        /*0804*/ 	.word	0x000080f0
        /*0808*/ 	.word	0x00000002
        /*080c*/ 	.word	0x00000030
        /*0810*/ 	.short	0x010a
        /*0812*/ 	.byte	0xff
	.zero		1


	//----- nvinfo : EIATTR_NUM_MBARRIERS
	.align		4
.L_47:
        /*0814*/ 	.byte	0x03, 0x38
        /*0816*/ 	.short	0x001e


	//----- nvinfo : EIATTR_EXIT_INSTR_OFFSETS
	.align		4
        /*0818*/ 	.byte	0x04, 0x1c
        /*081a*/ 	.short	(.L_49 - .L_48)


	//   ....[0]....
.L_48:
        /*081c*/ 	.word	0x00002a30


	//   ....[1]....
        /*0820*/ 	.word	0x00002f20


	//   ....[2]....
        /*0824*/ 	.word	0x00002f80


	//   ....[3]....
        /*0828*/ 	.word	0x000040b0


	//   ....[4]....
        /*082c*/ 	.word	0x00005080


	//   ....[5]....
        /*0830*/ 	.word	0x000050c0


	//   ....[6]....
        /*0834*/ 	.word	0x00007690


	//   ....[7]....
        /*0838*/ 	.word	0x00007710


	//   ....[8]....
        /*083c*/ 	.word	0x00007740


	//   ....[9]....
        /*0840*/ 	.word	0x000077b0


	//----- nvinfo : EIATTR_MAX_THREADS
	.align		4
.L_49:
        /*0844*/ 	.byte	0x04, 0x05
        /*0846*/ 	.short	(.L_51 - .L_50)
.L_50:
        /*0848*/ 	.word	0x00000100
        /*084c*/ 	.word	0x00000001
        /*0850*/ 	.word	0x00000001


	//----- nvinfo : EIATTR_CRS_STACK_SIZE
	.align		4
.L_51:
        /*0854*/ 	.byte	0x04, 0x1e
        /*0856*/ 	.short	(.L_53 - .L_52)
.L_52:
        /*0858*/ 	.word	0x00000000


	//----- nvinfo : EIATTR_CBANK_PARAM_SIZE
	.align		4
.L_53:
        /*085c*/ 	.byte	0x03, 0x19
        /*085e*/ 	.short	0x0800


	//----- nvinfo : EIATTR_PARAM_CBANK
	.align		4
        /*0860*/ 	.byte	0x04, 0x0a
        /*0862*/ 	.short	(.L_55 - .L_54)
	.align		4
.L_54:
        /*0864*/ 	.word	index@(.nv.constant0._ZN7cutlass13device_kernelINS_4gemm6kernel13GemmUniversalIN4cute5tupleIJiiiiEEENS1_10collective13CollectiveMmaINS1_35MainloopSm100TmaUmmaWarpSpecializedILi3ELi2ELi4ENS5_IJNS4_1CILi1EEENSA_ILi2EEESB_EEEEENS5_IJNSA_ILi64EEESF_NSA_ILi128EEEEEENS_10bfloat16_tENS5_IJlSB_lEEESI_SJ_NS4_8TiledMMAINS4_8MMA_AtomIJNS4_20SM100_MMA_F16BF16_SSISI_SI_fLi64ELi64ELNS4_4UMMA5MajorE0ELSO_0ELNSN_7ScaleInE0ELSP_0EEEEEENS4_6LayoutINS5_IJSB_SB_SB_EEENS5_IJNSA_ILi0EEESU_SU_EEEEENS5_IJNS4_10UnderscoreESX_SX_EEEEENS4_23SM90_TMA_LOAD_MULTICASTENS4_14ComposedLayoutINS4_7SwizzleILi3ELi4ELi3EEENS4_18smem_ptr_flag_bitsILi16EEENSS_INS5_IJNSA_ILi8EEESF_EEENS5_IJSF_SB_EEEEEEEvNS4_8identityENS4_13SM90_TMA_LOADES1A_vS1B_EENS_8epilogue10collective18CollectiveEpilogueINS1E_23Sm100TmaWarpSpecializedILi3ELi2ELi16ELb1ELb0EEEJSH_NS5_IJNSS_ISF_SB_EENSS_INSA_ILi32EEESB_EEEEESI_SJ_SI_SJ_NS1E_6fusion15FusionCallbacksIS1I_NS1N_17LinearCombinationISI_fSI_fLNS_15FloatRoundStyleE2EEESH_S1M_JEEENS4_5SM1004TMEM4LOAD26SM100_TMEM_LOAD_16dp256b4xES1C_NS11_INS12_ILi2ELi4ELi3EEES15_NSS_INS5_IJS16_S1K_EEENS5_IJS1K_SB_EEEEEEENS4_17SM75_U32x4_LDSM_NENS4_14SM90_TMA_STOREES21_NS4_17SM90_U32x4_STSM_NENS4_39AutoVectorizingCopyWithAssumedAlignmentILi128EEEEEEvvEEEEvNT_6ParamsE)
        /*0868*/ 	.short	0x0380
        /*086a*/ 	.short	0x0800


	//----- nvinfo : EIATTR_SW_WAR
	.align		4
.L_55:
        /*086c*/ 	.byte	0x04, 0x36
        /*086e*/ 	.short	(.L_57 - .L_56)
.L_56:
        /*0870*/ 	.word	0x00000008
.L_57:


//--------------------- .nv.callgraph             --------------------------
	.section	.nv.callgraph,"",@"SHT_CUDA_CALLGRAPH"
	.align	4
	.sectionentsize	8
	.align		4
        /*0000*/ 	.word	0x00000000
	.align		4
        /*0004*/ 	.word	0xffffffff
	.align		4
        /*0008*/ 	.word	index@(_ZN7cutlass13device_kernelINS_4gemm6kernel13GemmUniversalIN4cute5tupleIJiiiiEEENS1_10collective13CollectiveMmaINS1_35MainloopSm100TmaUmmaWarpSpecializedILi3ELi2ELi4ENS5_IJNS4_1CILi1EEENSA_ILi2EEESB_EEEEENS5_IJNSA_ILi64EEESF_NSA_ILi128EEEEEENS_10bfloat16_tENS5_IJlSB_lEEESI_SJ_NS4_8TiledMMAINS4_8MMA_AtomIJNS4_20SM100_MMA_F16BF16_SSISI_SI_fLi64ELi64ELNS4_4UMMA5MajorE0ELSO_0ELNSN_7ScaleInE0ELSP_0EEEEEENS4_6LayoutINS5_IJSB_SB_SB_EEENS5_IJNSA_ILi0EEESU_SU_EEEEENS5_IJNS4_10UnderscoreESX_SX_EEEEENS4_23SM90_TMA_LOAD_MULTICASTENS4_14ComposedLayoutINS4_7SwizzleILi3ELi4ELi3EEENS4_18smem_ptr_flag_bitsILi16EEENSS_INS5_IJNSA_ILi8EEESF_EEENS5_IJSF_SB_EEEEEEEvNS4_8identityENS4_13SM90_TMA_LOADES1A_vS1B_EENS_8epilogue10collective18CollectiveEpilogueINS1E_23Sm100TmaWarpSpecializedILi3ELi2ELi16ELb1ELb0EEEJSH_NS5_IJNSS_ISF_SB_EENSS_INSA_ILi32EEESB_EEEEESI_SJ_SI_SJ_NS1E_6fusion15FusionCallbacksIS1I_NS1N_17LinearCombinationISI_fSI_fLNS_15FloatRoundStyleE2EEESH_S1M_JEEENS4_5SM1004TMEM4LOAD26SM100_TMEM_LOAD_16dp256b4xES1C_NS11_INS12_ILi2ELi4ELi3EEES15_NSS_INS5_IJS16_S1K_EEENS5_IJS1K_SB_EEEEEEENS4_17SM75_U32x4_LDSM_NENS4_14SM90_TMA_STOREES21_NS4_17SM90_U32x4_STSM_NENS4_39AutoVectorizingCopyWithAssumedAlignmentILi128EEEEEEvvEEEEvNT_6ParamsE)
	.align		4
        /*000c*/ 	.word	index@(__assertfail)
	.align		4
        /*0010*/ 	.word	0x00000000
	.align		4
        /*0014*/ 	.word	0xfffffffe
	.align		4
        /*0018*/ 	.word	0x00000000
	.align		4
        /*001c*/ 	.word	0xfffffffd
	.align		4
        /*0020*/ 	.word	0x00000000
	.align		4
        /*0024*/ 	.word	0xfffffffc


//--------------------- .nv.constant4             --------------------------
	.section	.nv.constant4,"a",@progbits
	.align	8
	.align		8
.nv.constant4:
        /*0000*/ 	.dword	__assertfail
	.align		8
        /*0008*/ 	.dword	__unnamed_1
	.align		8
        /*0010*/ 	.dword	__unnamed_2
	.align		8
        /*0018*/ 	.dword	_ZN39_INTERNAL_e411ed77_4_k_cu_68c1cdf5_64014cuda3std3__45__cpo5beginE
	.align		8
        /*0020*/ 	.dword	_ZN39_INTERNAL_e411ed77_4_k_cu_68c1cdf5_64014cuda3std3__45__cpo3endE
	.align		8
        /*0028*/ 	.dword	_ZN39_INTERNAL_e411ed77_4_k_cu_68c1cdf5_64014cuda3std3__45__cpo6cbeginE
	.align		8
        /*0030*/ 	.dword	_ZN39_INTERNAL_e411ed77_4_k_cu_68c1cdf5_64014cuda3std3__45__cpo4cendE
	.align		8
        /*0038*/ 	.dword	_ZN39_INTERNAL_e411ed77_4_k_cu_68c1cdf5_64014cuda3std3__441_GLOBAL__N__e411ed77_4_k_cu_68c1cdf5_64016ignoreE
	.align		8
        /*0040*/ 	.dword	_ZN39_INTERNAL_e411ed77_4_k_cu_68c1cdf5_64014cuda3std3__419piecewise_constructE
	.align		8
        /*0048*/ 	.dword	_ZN39_INTERNAL_e411ed77_4_k_cu_68c1cdf5_64014cuda3std3__48in_placeE
	.align		8
        /*0050*/ 	.dword	_ZN39_INTERNAL_e411ed77_4_k_cu_68c1cdf5_64014cuda3std6ranges3__45__cpo4swapE
	.align		8
        /*0058*/ 	.dword	_ZN39_INTERNAL_e411ed77_4_k_cu_68c1cdf5_64014cuda3std6ranges3__45__cpo9iter_moveE
	.align		8
        /*0060*/ 	.dword	_ZN39_INTERNAL_e411ed77_4_k_cu_68c1cdf5_64014cute7productE
	.align		8
        /*0068*/ 	.dword	_ZN39_INTERNAL_e411ed77_4_k_cu_68c1cdf5_64014cute1_E
	.align		8
        /*0070*/ 	.dword	$str$25
	.align		8
        /*0078*/ 	.dword	$str$26
	.align		8
        /*0080*/ 	.dword	$str$27
	.align		8
        /*0088*/ 	.dword	$str$28


//--------------------- .text._ZN7cutlass13device_kernelINS_4gemm6kernel13GemmUniversalIN4cute5tupleIJiiiiEEENS1_10collective13CollectiveMmaINS1_35MainloopSm100TmaUmmaWarpSpecializedILi3ELi2ELi4ENS5_IJNS4_1CILi1EEENSA_ILi2EEESB_EEEEENS5_IJNSA_ILi64EEESF_NSA_ILi128EEEEEENS_10bfloat16_tENS5_IJlSB_lEEESI_SJ_NS4_8TiledMMAINS4_8MMA_AtomIJNS4_20SM100_MMA_F16BF16_SSISI_SI_fLi64ELi64ELNS4_4UMMA5MajorE0ELSO_0ELNSN_7ScaleInE0ELSP_0EEEEEENS4_6LayoutINS5_IJSB_SB_SB_EEENS5_IJNSA_ILi0EEESU_SU_EEEEENS5_IJNS4_10UnderscoreESX_SX_EEEEENS4_23SM90_TMA_LOAD_MULTICASTENS4_14ComposedLayoutINS4_7SwizzleILi3ELi4ELi3EEENS4_18smem_ptr_flag_bitsILi16EEENSS_INS5_IJNSA_ILi8EEESF_EEENS5_IJSF_SB_EEEEEEEvNS4_8identityENS4_13SM90_TMA_LOADES1A_vS1B_EENS_8epilogue10collective18CollectiveEpilogueINS1E_23Sm100TmaWarpSpecializedILi3ELi2ELi16ELb1ELb0EEEJSH_NS5_IJNSS_ISF_SB_EENSS_INSA_ILi32EEESB_EEEEESI_SJ_SI_SJ_NS1E_6fusion15FusionCallbacksIS1I_NS1N_17LinearCombinationISI_fSI_fLNS_15FloatRoundStyleE2EEESH_S1M_JEEENS4_5SM1004TMEM4LOAD26SM100_TMEM_LOAD_16dp256b4xES1C_NS11_INS12_ILi2ELi4ELi3EEES15_NSS_INS5_IJS16_S1K_EEENS5_IJS1K_SB_EEEEEEENS4_17SM75_U32x4_LDSM_NENS4_14SM90_TMA_STOREES21_NS4_17SM90_U32x4_STSM_NENS4_39AutoVectorizingCopyWithAssumedAlignmentILi128EEEEEEvvEEEEvNT_6ParamsE --------------------------
	.section	.text._ZN7cutlass13device_kernelINS_4gemm6kernel13GemmUniversalIN4cute5tupleIJiiiiEEENS1_10collective13CollectiveMmaINS1_35MainloopSm100TmaUmmaWarpSpecializedILi3ELi2ELi4ENS5_IJNS4_1CILi1EEENSA_ILi2EEESB_EEEEENS5_IJNSA_ILi64EEESF_NSA_ILi128EEEEEENS_10bfloat16_tENS5_IJlSB_lEEESI_SJ_NS4_8TiledMMAINS4_8MMA_AtomIJNS4_20SM100_MMA_F16BF16_SSISI_SI_fLi64ELi64ELNS4_4UMMA5MajorE0ELSO_0ELNSN_7ScaleInE0ELSP_0EEEEEENS4_6LayoutINS5_IJSB_SB_SB_EEENS5_IJNSA_ILi0EEESU_SU_EEEEENS5_IJNS4_10UnderscoreESX_SX_EEEEENS4_23SM90_TMA_LOAD_MULTICASTENS4_14ComposedLayoutINS4_7SwizzleILi3ELi4ELi3EEENS4_18smem_ptr_flag_bitsILi16EEENSS_INS5_IJNSA_ILi8EEESF_EEENS5_IJSF_SB_EEEEEEEvNS4_8identityENS4_13SM90_TMA_LOADES1A_vS1B_EENS_8epilogue10collective18CollectiveEpilogueINS1E_23Sm100TmaWarpSpecializedILi3ELi2ELi16ELb1ELb0EEEJSH_NS5_IJNSS_ISF_SB_EENSS_INSA_ILi32EEESB_EEEEESI_SJ_SI_SJ_NS1E_6fusion15FusionCallbacksIS1I_NS1N_17LinearCombinationISI_fSI_fLNS_15FloatRoundStyleE2EEESH_S1M_JEEENS4_5SM1004TMEM4LOAD26SM100_TMEM_LOAD_16dp256b4xES1C_NS11_INS12_ILi2ELi4ELi3EEES15_NSS_INS5_IJS16_S1K_EEENS5_IJS1K_SB_EEEEEEENS4_17SM75_U32x4_LDSM_NENS4_14SM90_TMA_STOREES21_NS4_17SM90_U32x4_STSM_NENS4_39AutoVectorizingCopyWithAssumedAlignmentILi128EEEEEEvvEEEEvNT_6ParamsE,"ax",@progbits
	.align	128
.text._ZN7cutlass13device_kernelINS_4gemm6kernel13GemmUniversalIN4cute5tupleIJiiiiEEENS1_10collective13CollectiveMmaINS1_35MainloopSm100TmaUmmaWarpSpecializedILi3ELi2ELi4ENS5_IJNS4_1CILi1EEENSA_ILi2EEESB_EEEEENS5_IJNSA_ILi64EEESF_NSA_ILi128EEEEEENS_10bfloat16_tENS5_IJlSB_lEEESI_SJ_NS4_8TiledMMAINS4_8MMA_AtomIJNS4_20SM100_MMA_F16BF16_SSISI_SI_fLi64ELi64ELNS4_4UMMA5MajorE0ELSO_0ELNSN_7ScaleInE0ELSP_0EEEEEENS4_6LayoutINS5_IJSB_SB_SB_EEENS5_IJNSA_ILi0EEESU_SU_EEEEENS5_IJNS4_10UnderscoreESX_SX_EEEEENS4_23SM90_TMA_LOAD_MULTICASTENS4_14ComposedLayoutINS4_7SwizzleILi3ELi4ELi3EEENS4_18smem_ptr_flag_bitsILi16EEENSS_INS5_IJNSA_ILi8EEESF_EEENS5_IJSF_SB_EEEEEEEvNS4_8identityENS4_13SM90_TMA_LOADES1A_vS1B_EENS_8epilogue10collective18CollectiveEpilogueINS1E_23Sm100TmaWarpSpecializedILi3ELi2ELi16ELb1ELb0EEEJSH_NS5_IJNSS_ISF_SB_EENSS_INSA_ILi32EEESB_EEEEESI_SJ_SI_SJ_NS1E_6fusion15FusionCallbacksIS1I_NS1N_17LinearCombinationISI_fSI_fLNS_15FloatRoundStyleE2EEESH_S1M_JEEENS4_5SM1004TMEM4LOAD26SM100_TMEM_LOAD_16dp256b4xES1C_NS11_INS12_ILi2ELi4ELi3EEES15_NSS_INS5_IJS16_S1K_EEENS5_IJS1K_SB_EEEEEEENS4_17SM75_U32x4_LDSM_NENS4_14SM90_TMA_STOREES21_NS4_17SM90_U32x4_STSM_NENS4_39AutoVectorizingCopyWithAssumedAlignmentILi128EEEEEEvvEEEEvNT_6ParamsE:
        .type           _ZN7cutlass13device_kernelINS_4gemm6kernel13GemmUniversalIN4cute5tupleIJiiiiEEENS1_10collective13CollectiveMmaINS1_35MainloopSm100TmaUmmaWarpSpecializedILi3ELi2ELi4ENS5_IJNS4_1CILi1EEENSA_ILi2EEESB_EEEEENS5_IJNSA_ILi64EEESF_NSA_ILi128EEEEEENS_10bfloat16_tENS5_IJlSB_lEEESI_SJ_NS4_8TiledMMAINS4_8MMA_AtomIJNS4_20SM100_MMA_F16BF16_SSISI_SI_fLi64ELi64ELNS4_4UMMA5MajorE0ELSO_0ELNSN_7ScaleInE0ELSP_0EEEEEENS4_6LayoutINS5_IJSB_SB_SB_EEENS5_IJNSA_ILi0EEESU_SU_EEEEENS5_IJNS4_10UnderscoreESX_SX_EEEEENS4_23SM90_TMA_LOAD_MULTICASTENS4_14ComposedLayoutINS4_7SwizzleILi3ELi4ELi3EEENS4_18smem_ptr_flag_bitsILi16EEENSS_INS5_IJNSA_ILi8EEESF_EEENS5_IJSF_SB_EEEEEEEvNS4_8identityENS4_13SM90_TMA_LOADES1A_vS1B_EENS_8epilogue10collective18CollectiveEpilogueINS1E_23Sm100TmaWarpSpecializedILi3ELi2ELi16ELb1ELb0EEEJSH_NS5_IJNSS_ISF_SB_EENSS_INSA_ILi32EEESB_EEEEESI_SJ_SI_SJ_NS1E_6fusion15FusionCallbacksIS1I_NS1N_17LinearCombinationISI_fSI_fLNS_15FloatRoundStyleE2EEESH_S1M_JEEENS4_5SM1004TMEM4LOAD26SM100_TMEM_LOAD_16dp256b4xES1C_NS11_INS12_ILi2ELi4ELi3EEES15_NSS_INS5_IJS16_S1K_EEENS5_IJS1K_SB_EEEEEEENS4_17SM75_U32x4_LDSM_NENS4_14SM90_TMA_STOREES21_NS4_17SM90_U32x4_STSM_NENS4_39AutoVectorizingCopyWithAssumedAlignmentILi128EEEEEEvvEEEEvNT_6ParamsE,@function
        .size           _ZN7cutlass13device_kernelINS_4gemm6kernel13GemmUniversalIN4cute5tupleIJiiiiEEENS1_10collective13CollectiveMmaINS1_35MainloopSm100TmaUmmaWarpSpecializedILi3ELi2ELi4ENS5_IJNS4_1CILi1EEENSA_ILi2EEESB_EEEEENS5_IJNSA_ILi64EEESF_NSA_ILi128EEEEEENS_10bfloat16_tENS5_IJlSB_lEEESI_SJ_NS4_8TiledMMAINS4_8MMA_AtomIJNS4_20SM100_MMA_F16BF16_SSISI_SI_fLi64ELi64ELNS4_4UMMA5MajorE0ELSO_0ELNSN_7ScaleInE0ELSP_0EEEEEENS4_6LayoutINS5_IJSB_SB_SB_EEENS5_IJNSA_ILi0EEESU_SU_EEEEENS5_IJNS4_10UnderscoreESX_SX_EEEEENS4_23SM90_TMA_LOAD_MULTICASTENS4_14ComposedLayoutINS4_7SwizzleILi3ELi4ELi3EEENS4_18smem_ptr_flag_bitsILi16EEENSS_INS5_IJNSA_ILi8EEESF_EEENS5_IJSF_SB_EEEEEEEvNS4_8identityENS4_13SM90_TMA_LOADES1A_vS1B_EENS_8epilogue10collective18CollectiveEpilogueINS1E_23Sm100TmaWarpSpecializedILi3ELi2ELi16ELb1ELb0EEEJSH_NS5_IJNSS_ISF_SB_EENSS_INSA_ILi32EEESB_EEEEESI_SJ_SI_SJ_NS1E_6fusion15FusionCallbacksIS1I_NS1N_17LinearCombinationISI_fSI_fLNS_15FloatRoundStyleE2EEESH_S1M_JEEENS4_5SM1004TMEM4LOAD26SM100_TMEM_LOAD_16dp256b4xES1C_NS11_INS12_ILi2ELi4ELi3EEES15_NSS_INS5_IJS16_S1K_EEENS5_IJS1K_SB_EEEEEEENS4_17SM75_U32x4_LDSM_NENS4_14SM90_TMA_STOREES21_NS4_17SM90_U32x4_STSM_NENS4_39AutoVectorizingCopyWithAssumedAlignmentILi128EEEEEEvvEEEEvNT_6ParamsE,(.L_x_158 - _ZN7cutlass13device_kernelINS_4gemm6kernel13GemmUniversalIN4cute5tupleIJiiiiEEENS1_10collective13CollectiveMmaINS1_35MainloopSm100TmaUmmaWarpSpecializedILi3ELi2ELi4ENS5_IJNS4_1CILi1EEENSA_ILi2EEESB_EEEEENS5_IJNSA_ILi64EEESF_NSA_ILi128EEEEEENS_10bfloat16_tENS5_IJlSB_lEEESI_SJ_NS4_8TiledMMAINS4_8MMA_AtomIJNS4_20SM100_MMA_F16BF16_SSISI_SI_fLi64ELi64ELNS4_4UMMA5MajorE0ELSO_0ELNSN_7ScaleInE0ELSP_0EEEEEENS4_6LayoutINS5_IJSB_SB_SB_EEENS5_IJNSA_ILi0EEESU_SU_EEEEENS5_IJNS4_10UnderscoreESX_SX_EEEEENS4_23SM90_TMA_LOAD_MULTICASTENS4_14ComposedLayoutINS4_7SwizzleILi3ELi4ELi3EEENS4_18smem_ptr_flag_bitsILi16EEENSS_INS5_IJNSA_ILi8EEESF_EEENS5_IJSF_SB_EEEEEEEvNS4_8identityENS4_13SM90_TMA_LOADES1A_vS1B_EENS_8epilogue10collective18CollectiveEpilogueINS1E_23Sm100TmaWarpSpecializedILi3ELi2ELi16ELb1ELb0EEEJSH_NS5_IJNSS_ISF_SB_EENSS_INSA_ILi32EEESB_EEEEESI_SJ_SI_SJ_NS1E_6fusion15FusionCallbacksIS1I_NS1N_17LinearCombinationISI_fSI_fLNS_15FloatRoundStyleE2EEESH_S1M_JEEENS4_5SM1004TMEM4LOAD26SM100_TMEM_LOAD_16dp256b4xES1C_NS11_INS12_ILi2ELi4ELi3EEES15_NSS_INS5_IJS16_S1K_EEENS5_IJS1K_SB_EEEEEEENS4_17SM75_U32x4_LDSM_NENS4_14SM90_TMA_STOREES21_NS4_17SM90_U32x4_STSM_NENS4_39AutoVectorizingCopyWithAssumedAlignmentILi128EEEEEEvvEEEEvNT_6ParamsE)
        .other          _ZN7cutlass13device_kernelINS_4gemm6kernel13GemmUniversalIN4cute5tupleIJiiiiEEENS1_10collective13CollectiveMmaINS1_35MainloopSm100TmaUmmaWarpSpecializedILi3ELi2ELi4ENS5_IJNS4_1CILi1EEENSA_ILi2EEESB_EEEEENS5_IJNSA_ILi64EEESF_NSA_ILi128EEEEEENS_10bfloat16_tENS5_IJlSB_lEEESI_SJ_NS4_8TiledMMAINS4_8MMA_AtomIJNS4_20SM100_MMA_F16BF16_SSISI_SI_fLi64ELi64ELNS4_4UMMA5MajorE0ELSO_0ELNSN_7ScaleInE0ELSP_0EEEEEENS4_6LayoutINS5_IJSB_SB_SB_EEENS5_IJNSA_ILi0EEESU_SU_EEEEENS5_IJNS4_10UnderscoreESX_SX_EEEEENS4_23SM90_TMA_LOAD_MULTICASTENS4_14ComposedLayoutINS4_7SwizzleILi3ELi4ELi3EEENS4_18smem_ptr_flag_bitsILi16EEENSS_INS5_IJNSA_ILi8EEESF_EEENS5_IJSF_SB_EEEEEEEvNS4_8identityENS4_13SM90_TMA_LOADES1A_vS1B_EENS_8epilogue10collective18CollectiveEpilogueINS1E_23Sm100TmaWarpSpecializedILi3ELi2ELi16ELb1ELb0EEEJSH_NS5_IJNSS_ISF_SB_EENSS_INSA_ILi32EEESB_EEEEESI_SJ_SI_SJ_NS1E_6fusion15FusionCallbacksIS1I_NS1N_17LinearCombinationISI_fSI_fLNS_15FloatRoundStyleE2EEESH_S1M_JEEENS4_5SM1004TMEM4LOAD26SM100_TMEM_LOAD_16dp256b4xES1C_NS11_INS12_ILi2ELi4ELi3EEES15_NSS_INS5_IJS16_S1K_EEENS5_IJS1K_SB_EEEEEEENS4_17SM75_U32x4_LDSM_NENS4_14SM90_TMA_STOREES21_NS4_17SM90_U32x4_STSM_NENS4_39AutoVectorizingCopyWithAssumedAlignmentILi128EEEEEEvvEEEEvNT_6ParamsE,@"STO_CUDA_ENTRY STV_DEFAULT"
_ZN7cutlass13device_kernelINS_4gemm6kernel13GemmUniversalIN4cute5tupleIJiiiiEEENS1_10collective13CollectiveMmaINS1_35MainloopSm100TmaUmmaWarpSpecializedILi3ELi2ELi4ENS5_IJNS4_1CILi1EEENSA_ILi2EEESB_EEEEENS5_IJNSA_ILi64EEESF_NSA_ILi128EEEEEENS_10bfloat16_tENS5_IJlSB_lEEESI_SJ_NS4_8TiledMMAINS4_8MMA_AtomIJNS4_20SM100_MMA_F16BF16_SSISI_SI_fLi64ELi64ELNS4_4UMMA5MajorE0ELSO_0ELNSN_7ScaleInE0ELSP_0EEEEEENS4_6LayoutINS5_IJSB_SB_SB_EEENS5_IJNSA_ILi0EEESU_SU_EEEEENS5_IJNS4_10UnderscoreESX_SX_EEEEENS4_23SM90_TMA_LOAD_MULTICASTENS4_14ComposedLayoutINS4_7SwizzleILi3ELi4ELi3EEENS4_18smem_ptr_flag_bitsILi16EEENSS_INS5_IJNSA_ILi8EEESF_EEENS5_IJSF_SB_EEEEEEEvNS4_8identityENS4_13SM90_TMA_LOADES1A_vS1B_EENS_8epilogue10collective18CollectiveEpilogueINS1E_23Sm100TmaWarpSpecializedILi3ELi2ELi16ELb1ELb0EEEJSH_NS5_IJNSS_ISF_SB_EENSS_INSA_ILi32EEESB_EEEEESI_SJ_SI_SJ_NS1E_6fusion15FusionCallbacksIS1I_NS1N_17LinearCombinationISI_fSI_fLNS_15FloatRoundStyleE2EEESH_S1M_JEEENS4_5SM1004TMEM4LOAD26SM100_TMEM_LOAD_16dp256b4xES1C_NS11_INS12_ILi2ELi4ELi3EEES15_NSS_INS5_IJS16_S1K_EEENS5_IJS1K_SB_EEEEEEENS4_17SM75_U32x4_LDSM_NENS4_14SM90_TMA_STOREES21_NS4_17SM90_U32x4_STSM_NENS4_39AutoVectorizingCopyWithAssumedAlignmentILi128EEEEEEvvEEEEvNT_6ParamsE:
[----:B------:R-:W1:Y:S01]  /*0000*/  LDC R1, c[0x0][0x37c] ;  /* 0x0000df00ff017b82 */ /* 0x000e620000000800 */
[----:B------:R-:W2:Y:S01]  /*0010*/  S2R R55, SR_TID.X ;  /* 0x0000000000377919 */ /* 0x000ea20000002100 */
[----:B------:R-:W3:Y:S01]  /*0020*/  LDCU.64 UR8, c[0x0][0x890] ;  /* 0x00011200ff0877ac */ /* 0x000ee20008000a00 */
[----:B------:R-:W-:Y:S02]  /*0030*/  PRMT R45, RZ, 0x7610, R45 ;  /* 0x00007610ff2d7816 */ /* 0x000fe4000000002d */
[----:B------:R-:W-:Y:S01]  /*0040*/  ELECT P3, URZ, PT ;  /* 0x0000000000ff782f */ /* 0x000fe20003860000 */
[----:B---3--:R-:W-:-:S04]  /*0050*/  UISETP.NE.U32.AND UP0, UPT, UR8, URZ, UPT ;  /* 0x000000ff0800728c */ /* 0x008fc8000bf05070 */
[----:B------:R-:W-:Y:S01]  /*0060*/  UISETP.NE.AND.EX UP0, UPT, UR9, URZ, UPT, UP0 ;  /* 0x000000ff0900728c */ /* 0x000fe2000bf05300 */
[----:B--2---:R-:W-:-:S05]  /*0070*/  SHF.R.U32.HI R46, RZ, 0x5, R55 ;  /* 0x00000005ff2e7819 */ /* 0x004fca0000011637 */
[----:B------:R-:W2:Y:S02]  /*0080*/  SHFL.IDX PT, R0, R46, RZ, 0x1f ;  /* 0x00001fff2e007589 */ /* 0x000ea400000e0000 */
[----:B--2---:R-:W-:Y:S01]  /*0090*/  R2UR UR22, R0 ;  /* 0x00000000001672ca */ /* 0x004fe200000e0000 */
[----:B-1----:R-:W-:-:S14]  /*00a0*/  BRA.U UP0, `(.L_x_0) ;  /* 0x0000000100307547 */ /* 0x002fdc000b800000 */
[----:B------:R-:W1:Y:S02]  /*00b0*/  LDCU.64 UR4, c[0x0][0x888] ;  /* 0x00011100ff0477ac */ /* 0x000e640008000a00 */
[----:B-1----:R-:W-:-:S04]  /*00c0*/  UISETP.NE.U32.AND UP0, UPT, UR4, URZ, UPT ;  /* 0x000000ff0400728c */ /* 0x002fc8000bf05070 */
[----:B------:R-:W-:-:S09]  /*00d0*/  UISETP.NE.AND.EX UP0, UPT, UR5, URZ, UPT, UP0 ;  /* 0x000000ff0500728c */ /* 0x000fd2000bf05300 */
[----:B------:R-:W-:Y:S05]  /*00e0*/  BRA.U !UP0, `(.L_x_1) ;  /* 0x0000000108147547 */ /* 0x000fea000b800000 */
[----:B------:R-:W1:Y:S01]  /*00f0*/  LDC.64 R26, c[0x0][0x888] ;  /* 0x00022200ff1a7b82 */ /* 0x000e620000000a00 */
[----:B------:R-:W1:Y:S02]  /*0100*/  LDCU.64 UR4, c[0x0][0x358] ;  /* 0x00006b00ff0477ac */ /* 0x000e640008000a00 */
[----:B-1----:R1:W5:Y:S01]  /*0110*/  LDG.E R26, desc[UR4][R26.64] ;  /* 0x000000041a1a7981 */ /* 0x002362000c1e1900 */
[----:B------:R-:W-:Y:S01]  /*0120*/  HFMA2 R45, -RZ, RZ, 0, 5.9604644775390625e-08 ;  /* 0x00000001ff2d7431 */ /* 0x000fe200000001ff */
[----:B------:R-:W-:Y:S05]  /*0130*/  BRA `(.L_x_0) ;  /* 0x00000000000c7947 */ /* 0x000fea0003800000 */
.L_x_1:
[----:B------:R-:W1:Y:S01]  /*0140*/  LDCU UR4, c[0x0][0x880] ;  /* 0x00011000ff0477ac */ /* 0x000e620008000800 */
[----:B------:R-:W-:Y:S01]  /*0150*/  HFMA2 R45, -RZ, RZ, 0, 5.9604644775390625e-08 ;  /* 0x00000001ff2d7431 */ /* 0x000fe200000001ff */
[----:B-1----:R-:W-:-:S07]  /*0160*/  MOV R26, UR4 ;  /* 0x00000004001a7c02 */ /* 0x002fce0008000f00 */
.L_x_0:
[----:B------:R-:W2:Y:S02]  /*0170*/  LDCU.64 UR4, c[0x0][0x8b0] ;  /* 0x00011600ff0477ac */ /* 0x000ea40008000a00 */
[----:B--2---:R-:W-:-:S04]  /*0180*/  UISETP.NE.U32.AND UP0, UPT, UR4, URZ, UPT ;  /* 0x000000ff0400728c */ /* 0x004fc8000bf05070 */
[----:B------:R-:W-:-:S09]  /*0190*/  UISETP.NE.AND.EX UP0, UPT, UR5, URZ, UPT, UP0 ;  /* 0x000000ff0500728c */ /* 0x000fd2000bf05300 */
[----:B------:R-:W-:Y:S05]  /*01a0*/  BRA.U UP0, `(.L_x_2) ;  /* 0x0000000100287547 */ /* 0x000fea000b800000 */
[----:B------:R-:W2:Y:S02]  /*01b0*/  LDCU.64 UR4, c[0x0][0x8a8] ;  /* 0x00011500ff0477ac */ /* 0x000ea40008000a00 */
[----:B--2---:R-:W-:-:S04]  /*01c0*/  UISETP.NE.U32.AND UP0, UPT, UR4, URZ, UPT ;  /* 0x000000ff0400728c */ /* 0x004fc8000bf05070 */
[----:B------:R-:W-:-:S09]  /*01d0*/  UISETP.NE.AND.EX UP0, UPT, UR5, URZ, UPT, UP0 ;  /* 0x000000ff0500728c */ /* 0x000fd2000bf05300 */
[----:B------:R-:W-:Y:S05]  /*01e0*/  BRA.U !UP0, `(.L_x_3) ;  /* 0x0000000108107547 */ /* 0x000fea000b800000 */
[----:B------:R-:W2:Y:S01]  /*01f0*/  LDC.64 R24, c[0x0][0x8a8] ;  /* 0x00022a00ff187b82 */ /* 0x000ea20000000a00 */
[----:B------:R-:W2:Y:S02]  /*0200*/  LDCU.64 UR4, c[0x0][0x358] ;  /* 0x00006b00ff0477ac */ /* 0x000ea40008000a00 */
[----:B--2---:R2:W5:Y:S01]  /*0210*/  LDG.E R24, desc[UR4][R24.64] ;  /* 0x0000000418187981 */ /* 0x004562000c1e1900 */
[----:B------:R-:W-:Y:S05]  /*0220*/  BRA `(.L_x_2) ;  /* 0x0000000000087947 */ /* 0x000fea0003800000 */
.L_x_3:
[----:B------:R-:W2:Y:S02]  /*0230*/  LDCU UR4, c[0x0][0x8a0] ;  /* 0x00011400ff0477ac */ /* 0x000ea40008000800 */
[----:B--2---:R-:W-:Y:S02]  /*0240*/  MOV R24, UR4 ;  /* 0x0000000400187c02 */ /* 0x004fe40008000f00 */
.L_x_2:
[----:B------:R-:W-:Y:S01]  /*0250*/  IMAD.U32 R0, RZ, RZ, UR22 ;  /* 0x00000016ff007e24 */ /* 0x000fe2000f8e00ff */
[----:B------:R-:W-:Y:S04]  /*0260*/  BSSY.RECONVERGENT B0, `(.L_x_4) ;  /* 0x000000c000007945 */ /* 0x000fe80003800200 */
[C---:B------:R-:W-:Y:S02]  /*0270*/  ISETP.NE.OR P1, PT, R0.reuse, 0x1, !P3 ;  /* 0x000000010000780c */ /* 0x040fe40005f25670 */
[----:B------:R-:W-:-:S11]  /*0280*/  ISETP.NE.OR P0, PT, R0, 0x3, !P3 ;  /* 0x000000030000780c */ /* 0x000fd60005f05670 */
[----:B------:R-:W-:Y:S05]  /*0290*/  @P1 BRA `(.L_x_5) ;  /* 0x0000000000201947 */ /* 0x000fea0003800000 */
[----:B------:R-:W3:Y:S02]  /*02a0*/  LDCU.64 UR4, c[0x0][0x348] ;  /* 0x00006900ff0477ac */ /* 0x000ee40008000a00 */
[----:B---3--:R-:W-:Y:S02]  /*02b0*/  UIADD3 UR6, UP1, UPT, UR4, 0x80, URZ ;  /* 0x0000008004067890 */ /* 0x008fe4000ff3e0ff */
[----:B------:R-:W-:Y:S02]  /*02c0*/  UIADD3 UR4, UP0, UPT, UR4, 0x180, URZ ;  /* 0x0000018004047890 */ /* 0x000fe4000ff1e0ff */
[----:B------:R-:W-:Y:S02]  /*02d0*/  UIADD3.X UR7, UPT, UPT, URZ, UR5, URZ, UP1, !UPT ;  /* 0x00000005ff077290 */ /* 0x000fe40008ffe4ff */
[----:B------:R-:W-:-:S07]  /*02e0*/  UIADD3.X UR5, UPT, UPT, URZ, UR5, URZ, UP0, !UPT ;  /* 0x00000005ff057290 */ /* 0x000fce00087fe4ff */
[----:B------:R3:W-:Y:S02]  /*02f0*/  UTMACCTL.PF [UR6] ;  /* 0x00000000060079b9 */ /* 0x0007e40008040000 */
[----:B------:R3:W-:Y:S02]  /*0300*/  UTMACCTL.PF [UR4] ;  /* 0x00000000040079b9 */ /* 0x0007e40008040000 */
[----:B---3--:R-:W-:Y:S01]  /*0310*/  NOP ;  /* 0x0000000000007918 */ /* 0x008fe20000000000 */
.L_x_5:
[----:B------:R-:W-:Y:S05]  /*0320*/  BSYNC.RECONVERGENT B0 ;  /* 0x0000000000007941 */ /* 0x000fea0003800200 */
.L_x_4:
[----:B------:R-:W-:Y:S04]  /*0330*/  BSSY.RECONVERGENT B0, `(.L_x_6) ;  /* 0x000000a000007945 */ /* 0x000fe80003800200 */
        /* <DEDUP_REMOVED lines=9> */
.L_x_7:
[----:B------:R-:W-:Y:S05]  /*03d0*/  BSYNC.RECONVERGENT B0 ;  /* 0x0000000000007941 */ /* 0x000fea0003800200 */
.L_x_6:
[----:B------:R-:W3:Y:S01]  /*03e0*/  LDCU.64 UR4, c[0x0][0x888] ;  /* 0x00011100ff0477ac */ /* 0x000ee20008000a00 */
[----:B------:R-:W-:Y:S02]  /*03f0*/  UISETP.EQ.U32.AND UP1, UPT, UR8, URZ, UPT ;  /* 0x000000ff0800728c */ /* 0x000fe4000bf22070 */
[----:B------:R-:W-:Y:S02]  /*0400*/  UPLOP3.LUT UP3, UPT, UPT, UPT, UPT, 0x80, 0x8 ;  /* 0x000000000008789c */ /* 0x000fe40003f6f070 */
[----:B---3--:R-:W-:-:S04]  /*0410*/  UISETP.NE.U32.AND UP0, UPT, UR4, URZ, UPT ;  /* 0x000000ff0400728c */ /* 0x008fc8000bf05070 */
[----:B------:R-:W-:-:S04]  /*0420*/  UISETP.NE.AND.EX UP0, UPT, UR5, URZ, UPT, UP0 ;  /* 0x000000ff0500728c */ /* 0x000fc8000bf05300 */
[----:B------:R-:W-:-:S04]  /*0430*/  UISETP.EQ.OR.EX UP2, UPT, UR9, URZ, !UP0, UP1 ;  /* 0x000000ff0900728c */ /* 0x000fc8000c742710 */
[----:B------:R-:W-:-:S06]  /*0440*/  UP2UR UR4, UPR, URZ, 0x4 ;  /* 0x00000004ff047883 */ /* 0x000fcc0008000000 */
[----:B------:R-:W-:Y:S01]  /*0450*/  MOV R49, UR4 ;  /* 0x0000000400317c02 */ /* 0x000fe20008000f00 */
[----:B------:R-:W-:Y:S06]  /*0460*/  BRA.U !UP2, `(.L_x_8) ;  /* 0x000000010a207547 */ /* 0x000fec000b800000 */
[----:B------:R-:W-:Y:S01]  /*0470*/  UISETP.NE.U32.AND UP1, UPT, UR8, URZ, UPT ;  /* 0x000000ff0800728c */ /* 0x000fe2000bf25070 */
[----:B-----5:R-:W-:Y:S01]  /*0480*/  FSETP.NEU.AND P0, PT, R26, RZ, PT ;  /* 0x000000ff1a00720b */ /* 0x020fe20003f0d000 */
[----:B------:R-:W-:Y:S02]  /*0490*/  USEL UR4, URZ, 0xffffffff, UP0 ;  /* 0xffffffffff047887 */ /* 0x000fe40008000000 */
[----:B------:R-:W-:-:S10]  /*04a0*/  UISETP.NE.AND.EX UP1, UPT, UR9, URZ, UPT, UP1 ;  /* 0x000000ff0900728c */ /* 0x000fd4000bf25310 */
[----:B------:R-:W-:Y:S01]  /*04b0*/  VOTEU.ANY UP0, P0 ;  /* 0x0000000000ff7886 */ /* 0x000fe20000000100 */
[----:B------:R-:W-:-:S04]  /*04c0*/  @!UP1 USEL UR4, URZ, 0xffffffff, UP0 ;  /* 0xffffffffff049887 */ /* 0x000fc80008000000 */
[----:B------:R-:W-:-:S04]  /*04d0*/  ULOP3.LUT UR4, UR4, 0x1, URZ, 0xc0, !UPT ;  /* 0x0000000104047892 */ /* 0x000fc8000f8ec0ff */
[----:B------:R-:W-:-:S11]  /*04e0*/  UISETP.NE.U32.AND UP3, UPT, UR4, 0x1, UPT ;  /* 0x000000010400788c */ /* 0x000fd6000bf65070 */
.L_x_8:
[----:B------:R-:W3:Y:S01]  /*04f0*/  SHFL.IDX PT, R2, R46, RZ, 0x1f ;  /* 0x00001fff2e027589 */ /* 0x000ee200000e0000 */
[----:B------:R-:W-:-:S04]  /*0500*/  UISETP.NE.AND UP0, UPT, UR22, 0x2, UPT ;  /* 0x000000021600788c */ /* 0x000fc8000bf05270 */
[----:B------:R-:W-:Y:S01]  /*0510*/  USEL UR37, URZ, 0x1, UP0 ;  /* 0x00000001ff257887 */ /* 0x000fe20008000000 */
[----:B---3--:R-:W-:-:S13]  /*0520*/  ISETP.NE.AND P0, PT, R2, RZ, PT ;  /* 0x000000ff0200720c */ /* 0x008fda0003f05270 */
[----:B------:R-:W-:Y:S05]  /*0530*/  @P0 BRA `(.L_x_9) ;  /* 0x0000000000500947 */ /* 0x000fea0003800000 */
[----:B------:R-:W3:Y:S01]  /*0540*/  S2UR UR4, SR_CgaCtaId ;  /* 0x00000000000479c3 */ /* 0x000ee20000008800 */
[----:B------:R-:W-:Y:S01]  /*0550*/  UMOV UR5, 0x400 ;  /* 0x0000040000057882 */ /* 0x000fe20000000000 */
[----:B------:R-:W-:Y:S01]  /*0560*/  UMOV UR8, 0x1 ;  /* 0x0000000100087882 */ /* 0x000fe20000000000 */
[----:B------:R-:W-:Y:S01]  /*0570*/  UMOV UR6, 0x2 ;  /* 0x0000000200067882 */ /* 0x000fe20000000000 */
[----:B------:R-:W-:-:S04]  /*0580*/  UIADD3 UR8, UPT, UPT, -UR8, 0x100000, URZ ;  /* 0x0010000008087890 */ /* 0x000fc8000fffe1ff */
[----:B------:R-:W-:Y:S02]  /*0590*/  USHF.L.U32 UR9, UR8, 0xb, URZ ;  /* 0x0000000b08097899 */ /* 0x000fe400080006ff */
[----:B------:R-:W-:Y:S02]  /*05a0*/  USHF.L.U32 UR8, UR8, 0x1, URZ ;  /* 0x0000000108087899 */ /* 0x000fe400080006ff */
[----:B------:R-:W-:-:S04]  /*05b0*/  UIADD3 UR6, UPT, UPT, -UR6, 0x100000, URZ ;  /* 0x0010000006067890 */ /* 0x000fc8000fffe1ff */
[----:B------:R-:W-:Y:S02]  /*05c0*/  USHF.L.U32 UR7, UR6, 0xb, URZ ;  /* 0x0000000b06077899 */ /* 0x000fe400080006ff */
[----:B------:R-:W-:Y:S01]  /*05d0*/  USHF.L.U32 UR6, UR6, 0x1, URZ ;  /* 0x0000000106067899 */ /* 0x000fe200080006ff */
[----:B------:R-:W-:Y:S01]  /*05e0*/  ELECT P0, URZ, PT ;  /* 0x0000000000ff782f */ /* 0x000fe20003800000 */
[----:B---3--:R-:W-:Y:S01]  /*05f0*/  ULEA UR4, UR4, UR5, 0x18 ;  /* 0x0000000504047291 */ /* 0x008fe2000f8ec0ff */
[----:B------:R-:W3:Y:S11]  /*0600*/  FENCE.VIEW.ASYNC.S ;  /* 0x00000000000073c6 */ /* 0x000ef60000000000 */
[----:B---3--:R3:W4:Y:S01]  /*0610*/  SYNCS.EXCH.64 URZ, [UR4], UR8 ;  /* 0x0000000804ff75b2 */ /* 0x0087220008000100 */
[----:B------:R3:W1:Y:S01]  /*0620*/  SYNCS.EXCH.64 URZ, [UR4+0x18], UR6 ;  /* 0x0000180604ff75b2 */ /* 0x0006620008000100 */
[----:B------:R3:W1:Y:S01]  /*0630*/  SYNCS.EXCH.64 URZ, [UR4+0x8], UR8 ;  /* 0x0000080804ff75b2 */ /* 0x0006620008000100 */
[----:B------:R3:W1:Y:S01]  /*0640*/  SYNCS.EXCH.64 URZ, [UR4+0x20], UR6 ;  /* 0x0000200604ff75b2 */ /* 0x0006620008000100 */
[----:B------:R3:W1:Y:S01]  /*0650*/  SYNCS.EXCH.64 URZ, [UR4+0x10], UR8 ;  /* 0x0000100804ff75b2 */ /* 0x0006620008000100 */
[----:B------:R3:W1:Y:S01]  /*0660*/  SYNCS.EXCH.64 URZ, [UR4+0x28], UR6 ;  /* 0x0000280604ff75b2 */ /* 0x0006620008000100 */
[----:B------:R-:W-:Y:S01]  /*0670*/  NOP ;  /* 0x0000000000007918 */ /* 0x000fe20000000000 */
.L_x_9:
[----:B------:R-:W2:Y:S01]  /*0680*/  SHFL.IDX PT, R2, R46, RZ, 0x1f ;  /* 0x00001fff2e027589 */ /* 0x000ea200000e0000 */
[----:B------:R-:W-:Y:S01]  /*0690*/  NOP ;  /* 0x0000000000007918 */ /* 0x000fe20000000000 */
[----:B--2---:R-:W-:-:S13]  /*06a0*/  ISETP.NE.AND P0, PT, R2, 0x1, PT ;  /* 0x000000010200780c */ /* 0x004fda0003f05270 */
[----:B------:R-:W-:Y:S05]  /*06b0*/  @P0 BRA `(.L_x_10) ;  /* 0x0000000000500947 */ /* 0x000fea0003800000 */
[----:B---3--:R-:W2:Y:S01]  /*06c0*/  S2UR UR4, SR_CgaCtaId ;  /* 0x00000000000479c3 */ /* 0x008ea20000008800 */
        /* <DEDUP_REMOVED lines=10> */
[----:B--2---:R-:W-:Y:S01]  /*0770*/  ULEA UR4, UR4, UR5, 0x18 ;  /* 0x0000000504047291 */ /* 0x004fe2000f8ec0ff */
[----:B------:R-:W2:Y:S11]  /*0780*/  FENCE.VIEW.ASYNC.S ;  /* 0x00000000000073c6 */ /* 0x000eb60000000000 */
[----:B--2---:R2:W3:Y:S01]  /*0790*/  SYNCS.EXCH.64 URZ, [UR4+0x30], UR8 ;  /* 0x0000300804ff75b2 */ /* 0x0044e20008000100 */
[----:B------:R2:W1:Y:S01]  /*07a0*/  SYNCS.EXCH.64 URZ, [UR4+0x48], UR6 ;  /* 0x0000480604ff75b2 */ /* 0x0004620008000100 */
[----:B------:R2:W1:Y:S01]  /*07b0*/  SYNCS.EXCH.64 URZ, [UR4+0x38], UR8 ;  /* 0x0000380804ff75b2 */ /* 0x0004620008000100 */
[----:B------:R2:W1:Y:S01]  /*07c0*/  SYNCS.EXCH.64 URZ, [UR4+0x50], UR6 ;  /* 0x0000500604ff75b2 */ /* 0x0004620008000100 */
[----:B------:R2:W1:Y:S01]  /*07d0*/  SYNCS.EXCH.64 URZ, [UR4+0x40], UR8 ;  /* 0x0000400804ff75b2 */ /* 0x0004620008000100 */
[----:B------:R2:W1:Y:S01]  /*07e0*/  SYNCS.EXCH.64 URZ, [UR4+0x58], UR6 ;  /* 0x0000580604ff75b2 */ /* 0x0004620008000100 */
[----:B------:R-:W-:Y:S01]  /*07f0*/  NOP ;  /* 0x0000000000007918 */ /* 0x000fe20000000000 */
.L_x_10:
[----:B------:R-:W4:Y:S01]  /*0800*/  SHFL.IDX PT, R2, R46, RZ, 0x1f ;  /* 0x00001fff2e027589 */ /* 0x000f2200000e0000 */
[----:B------:R-:W-:Y:S01]  /*0810*/  NOP ;  /* 0x0000000000007918 */ /* 0x000fe20000000000 */
[----:B----4-:R-:W-:-:S13]  /*0820*/  ISETP.NE.AND P0, PT, R2, 0x3, PT ;  /* 0x000000030200780c */ /* 0x010fda0003f05270 */
[----:B------:R-:W-:Y:S05]  /*0830*/  @P0 BRA `(.L_x_11) ;  /* 0x0000000000300947 */ /* 0x000fea0003800000 */
[----:B--23--:R-:W2:Y:S01]  /*0840*/  S2UR UR6, SR_CgaCtaId ;  /* 0x00000000000679c3 */ /* 0x00cea20000008800 */
[----:B------:R-:W-:Y:S01]  /*0850*/  UMOV UR4, 0x400 ;  /* 0x0000040000047882 */ /* 0x000fe20000000000 */
[----:B------:R-:W-:Y:S01]  /*0860*/  UMOV UR5, 0x20 ;  /* 0x0000002000057882 */ /* 0x000fe20000000000 */
[----:B------:R-:W-:Y:S01]  /*0870*/  ELECT P0, URZ, PT ;  /* 0x0000000000ff782f */ /* 0x000fe20003800000 */
[----:B--2---:R-:W-:Y:S02]  /*0880*/  ULEA UR6, UR6, UR4, 0x18 ;  /* 0x0000000406067291 */ /* 0x004fe4000f8ec0ff */
[----:B------:R-:W-:-:S04]  /*0890*/  UIADD3 UR4, UPT, UPT, -UR5, 0x100000, URZ ;  /* 0x0010000005047890 */ /* 0x000fc8000fffe1ff */
[----:B------:R-:W-:Y:S02]  /*08a0*/  USHF.L.U32 UR5, UR4, 0xb, URZ ;  /* 0x0000000b04057899 */ /* 0x000fe400080006ff */
[----:B------:R-:W-:Y:S01]  /*08b0*/  USHF.L.U32 UR4, UR4, 0x1, URZ ;  /* 0x0000000104047899 */ /* 0x000fe200080006ff */
[----:B------:R-:W2:Y:S11]  /*08c0*/  FENCE.VIEW.ASYNC.S ;  /* 0x00000000000073c6 */ /* 0x000eb60000000000 */
[----:B--2---:R4:W2:Y:S01]  /*08d0*/  SYNCS.EXCH.64 URZ, [UR6+0x60], UR4 ;  /* 0x0000600406ff75b2 */ /* 0x0048a20008000100 */
[----:B------:R4:W3:Y:S02]  /*08e0*/  SYNCS.EXCH.64 URZ, [UR6+0x68], UR4 ;  /* 0x0000680406ff75b2 */ /* 0x0008e40008000100 */
[----:B----4-:R-:W-:Y:S01]  /*08f0*/  NOP ;  /* 0x0000000000007918 */ /* 0x010fe20000000000 */
.L_x_11:
[----:B------:R-:W4:Y:S01]  /*0900*/  SHFL.IDX PT, R2, R46, RZ, 0x1f ;  /* 0x00001fff2e027589 */ /* 0x000f2200000e0000 */
[----:B------:R-:W-:Y:S01]  /*0910*/  NOP ;  /* 0x0000000000007918 */ /* 0x000fe20000000000 */
[----:B----4-:R-:W-:-:S13]  /*0920*/  ISETP.NE.AND P0, PT, R2, 0x4, PT ;  /* 0x000000040200780c */ /* 0x010fda0003f05270 */
[----:B------:R-:W-:Y:S05]  /*0930*/  @P0 BRA `(.L_x_12) ;  /* 0x00000000004c0947 */ /* 0x000fea0003800000 */
[----:B--23--:R-:W2:Y:S01]  /*0940*/  S2UR UR6, SR_CgaCtaId ;  /* 0x00000000000679c3 */ /* 0x00cea20000008800 */
[----:B------:R-:W-:Y:S01]  /*0950*/  UMOV UR4, 0x1e0 ;  /* 0x000001e000047882 */ /* 0x000fe20000000000 */
[----:B------:R-:W-:Y:S01]  /*0960*/  UMOV UR5, 0x400 ;  /* 0x0000040000057882 */ /* 0x000fe20000000000 */
[----:B------:R-:W-:Y:S01]  /*0970*/  USEL UR4, UR4, 0x1a0, UP3 ;  /* 0x000001a004047887 */ /* 0x000fe20009800000 */
[----:B------:R-:W-:Y:S01]  /*0980*/  UMOV UR8, 0x1 ;  /* 0x0000000100087882 */ /* 0x000fe20000000000 */
[----:B------:R-:W-:Y:S01]  /*0990*/  ELECT P0, URZ, PT ;  /* 0x0000000000ff782f */ /* 0x000fe20003800000 */
[----:B------:R-:W-:-:S04]  /*09a0*/  UIADD3 UR8, UPT, UPT, -UR8, 0x100000, URZ ;  /* 0x0010000008087890 */ /* 0x000fc8000fffe1ff */
[----:B------:R-:W-:Y:S02]  /*09b0*/  USHF.L.U32 UR9, UR8, 0xb, URZ ;  /* 0x0000000b08097899 */ /* 0x000fe400080006ff */
[----:B------:R-:W-:Y:S02]  /*09c0*/  USHF.L.U32 UR8, UR8, 0x1, URZ ;  /* 0x0000000108087899 */ /* 0x000fe400080006ff */
[----:B--2---:R-:W-:Y:S02]  /*09d0*/  ULEA UR6, UR6, UR5, 0x18 ;  /* 0x0000000506067291 */ /* 0x004fe4000f8ec0ff */
[----:B------:R-:W-:-:S04]  /*09e0*/  UIADD3 UR4, UPT, UPT, -UR4, 0x100000, URZ ;  /* 0x0010000004047890 */ /* 0x000fc8000fffe1ff */
[----:B------:R-:W-:Y:S02]  /*09f0*/  USHF.L.U32 UR5, UR4, 0xb, URZ ;  /* 0x0000000b04057899 */ /* 0x000fe400080006ff */
[----:B------:R-:W-:Y:S01]  /*0a00*/  USHF.L.U32 UR4, UR4, 0x1, URZ ;  /* 0x0000000104047899 */ /* 0x000fe200080006ff */
[----:B------:R-:W2:Y:S03]  /*0a10*/  FENCE.VIEW.ASYNC.S ;  /* 0x00000000000073c6 */ /* 0x000ea60000000000 */
[----:B--2---:R4:W2:Y:S08]  /*0a20*/  SYNCS.EXCH.64 URZ, [UR6+0x70], UR8 ;  /* 0x0000700806ff75b2 */ /* 0x0048b00008000100 */
[----:B------:R4:W3:Y:S01]  /*0a30*/  SYNCS.EXCH.64 URZ, [UR6+0x80], UR4 ;  /* 0x0000800406ff75b2 */ /* 0x0008e20008000100 */
[----:B------:R4:W1:Y:S01]  /*0a40*/  SYNCS.EXCH.64 URZ, [UR6+0x78], UR8 ;  /* 0x0000780806ff75b2 */ /* 0x0008620008000100 */
[----:B------:R4:W1:Y:S02]  /*0a50*/  SYNCS.EXCH.64 URZ, [UR6+0x88], UR4 ;  /* 0x0000880406ff75b2 */ /* 0x0008640008000100 */
[----:B----4-:R-:W-:Y:S01]  /*0a60*/  NOP ;  /* 0x0000000000007918 */ /* 0x010fe20000000000 */
.L_x_12:
[----:B------:R-:W4:Y:S01]  /*0a70*/  SHFL.IDX PT, R2, R46, RZ, 0x1f ;  /* 0x00001fff2e027589 */ /* 0x000f2200000e0000 */
[----:B------:R-:W-:Y:S01]  /*0a80*/  NOP ;  /* 0x0000000000007918 */ /* 0x000fe20000000000 */
[----:B----4-:R-:W-:-:S13]  /*0a90*/  ISETP.NE.AND P0, PT, R2, 0x5, PT ;  /* 0x000000050200780c */ /* 0x010fda0003f05270 */
[----:B------:R-:W-:Y:S05]  /*0aa0*/  @P0 BRA `(.L_x_13) ;  /* 0x0000000000580947 */ /* 0x000fea0003800000 */
[----:B--23--:R-:W2:Y:S01]  /*0ab0*/  S2UR UR4, SR_CgaCtaId ;  /* 0x00000000000479c3 */ /* 0x00cea20000008800 */
        /* <DEDUP_REMOVED lines=12> */
[----:B--2---:R4:W2:Y:S01]  /*0b80*/  SYNCS.EXCH.64 URZ, [UR4+0x90], UR8 ;  /* 0x0000900804ff75b2 */ /* 0x0048a20008000100 */
[----:B------:R4:W3:Y:S01]  /*0b90*/  SYNCS.EXCH.64 URZ, [UR4+0xb0], UR6 ;  /* 0x0000b00604ff75b2 */ /* 0x0008e20008000100 */
[----:B------:R4:W1:Y:S01]  /*0ba0*/  SYNCS.EXCH.64 URZ, [UR4+0x98], UR8 ;  /* 0x0000980804ff75b2 */ /* 0x0008620008000100 */
[----:B------:R4:W1:Y:S01]  /*0bb0*/  SYNCS.EXCH.64 URZ, [UR4+0xb8], UR6 ;  /* 0x0000b80604ff75b2 */ /* 0x0008620008000100 */
[----:B------:R4:W1:Y:S01]  /*0bc0*/  SYNCS.EXCH.64 URZ, [UR4+0xa0], UR8 ;  /* 0x0000a00804ff75b2 */ /* 0x0008620008000100 */
[----:B------:R4:W1:Y:S01]  /*0bd0*/  SYNCS.EXCH.64 URZ, [UR4+0xc0], UR6 ;  /* 0x0000c00604ff75b2 */ /* 0x0008620008000100 */
[----:B------:R4:W1:Y:S01]  /*0be0*/  SYNCS.EXCH.64 URZ, [UR4+0xa8], UR8 ;  /* 0x0000a80804ff75b2 */ /* 0x0008620008000100 */
[----:B------:R4:W1:Y:S02]  /*0bf0*/  SYNCS.EXCH.64 URZ, [UR4+0xc8], UR6 ;  /* 0x0000c80604ff75b2 */ /* 0x0008640008000100 */
[----:B----4-:R-:W-:Y:S01]  /*0c00*/  NOP ;  /* 0x0000000000007918 */ /* 0x010fe20000000000 */
.L_x_13:
[----:B------:R-:W4:Y:S01]  /*0c10*/  SHFL.IDX PT, R2, R46, RZ, 0x1f ;  /* 0x00001fff2e027589 */ /* 0x000f2200000e0000 */
[----:B------:R-:W1:Y:S01]  /*0c20*/  S2UR UR54, SR_CgaCtaId ;  /* 0x00000000003679c3 */ /* 0x000e620000008800 */
[----:B------:R-:W-:Y:S01]  /*0c30*/  NOP ;  /* 0x0000000000007918 */ /* 0x000fe20000000000 */
[----:B----4-:R-:W-:-:S13]  /*0c40*/  ISETP.NE.AND P0, PT, R2, 0x3, PT ;  /* 0x000000030200780c */ /* 0x010fda0003f05270 */
[----:B-1----:R-:W-:Y:S05]  /*0c50*/  @P0 BRA `(.L_x_14) ;  /* 0x0000000000340947 */ /* 0x002fea0003800000 */
[----:B--23--:R-:W-:Y:S01]  /*0c60*/  UMOV UR4, 0x400 ;  /* 0x0000040000047882 */ /* 0x00cfe20000000000 */
[----:B------:R-:W-:Y:S01]  /*0c70*/  UMOV UR6, 0x20 ;  /* 0x0000002000067882 */ /* 0x000fe20000000000 */
[----:B------:R-:W-:Y:S02]  /*0c80*/  ULEA UR4, UR54, UR4, 0x18 ;  /* 0x0000000436047291 */ /* 0x000fe4000f8ec0ff */
[----:B------:R-:W-:-:S04]  /*0c90*/  UIADD3 UR6, UPT, UPT, -UR6, 0x100000, URZ ;  /* 0x0010000006067890 */ /* 0x000fc8000fffe1ff */
[----:B------:R-:W-:Y:S02]  /*0ca0*/  USHF.L.U32 UR7, UR6, 0xb, URZ ;  /* 0x0000000b06077899 */ /* 0x000fe400080006ff */
[----:B------:R-:W-:Y:S01]  /*0cb0*/  USHF.L.U32 UR6, UR6, 0x1, URZ ;  /* 0x0000000106067899 */ /* 0x000fe200080006ff */
[----:B------:R-:W-:Y:S01]  /*0cc0*/  ELECT P0, URZ, PT ;  /* 0x0000000000ff782f */ /* 0x000fe20003800000 */
[----:B------:R-:W1:Y:S10]  /*0cd0*/  FENCE.VIEW.ASYNC.S ;  /* 0x00000000000073c6 */ /* 0x000e740000000000 */
[----:B-1----:R1:W4:Y:S01]  /*0ce0*/  SYNCS.EXCH.64 URZ, [UR4+0xd0], UR6 ;  /* 0x0000d00604ff75b2 */ /* 0x0023220008000100 */
[----:B------:R1:W2:Y:S01]  /*0cf0*/  SYNCS.EXCH.64 URZ, [UR4+0xe0], UR6 ;  /* 0x0000e00604ff75b2 */ /* 0x0002a20008000100 */
[----:B------:R1:W3:Y:S01]  /*0d00*/  SYNCS.EXCH.64 URZ, [UR4+0xd8], UR6 ;  /* 0x0000d80604ff75b2 */ /* 0x0002e20008000100 */
[----:B------:R1:W1:Y:S01]  /*0d10*/  SYNCS.EXCH.64 URZ, [UR4+0xe8], UR6 ;  /* 0x0000e80604ff75b2 */ /* 0x0002620008000100 */
[----:B------:R-:W-:Y:S01]  /*0d20*/  NOP ;  /* 0x0000000000007918 */ /* 0x000fe20000000000 */
.L_x_14:
[----:B-123--:R-:W1:Y:S01]  /*0d30*/  LDCU UR4, c[0x0][0x36c] ;  /* 0x00006d80ff0477ac */ /* 0x00ee620008000800 */
[----:B------:R-:W-:Y:S01]  /*0d40*/  ISETP.NE.OR P3, PT, R0, 0x2, !P3 ;  /* 0x000000020000780c */ /* 0x000fe20005f65670 */
[----:B------:R-:W-:Y:S01]  /*0d50*/  NOP ;  /* 0x0000000000007918 */ /* 0x000fe20000000000 */
[----:B------:R-:W-:Y:S01]  /*0d60*/  LOP3.LUT R0, R55, 0x1f, RZ, 0xc0, !PT ;  /* 0x0000001f37007812 */ /* 0x000fe200078ec0ff */
[----:B------:R-:W-:Y:S02]  /*0d70*/  UISETP.NE.AND UP4, UPT, UR22, URZ, UPT ;  /* 0x000000ff1600728c */ /* 0x000fe4000bf85270 */
[----:B-1----:R-:W-:-:S09]  /*0d80*/  UISETP.EQ.U32.AND UP5, UPT, UR4, 0x1, UPT ;  /* 0x000000010400788c */ /* 0x002fd2000bfa2070 */
[----:B------:R-:W-:Y:S05]  /*0d90*/  BRA.U !UP5, `(.L_x_15) ;  /* 0x000000010d087547 */ /* 0x000fea000b800000 */
[----:B----4-:R-:W-:Y:S01]  /*0da0*/  UCGABAR_ARV ;  /* 0x00000000000079c7 */ /* 0x010fe20008000000 */
[----:B------:R-:W-:Y:S05]  /*0db0*/  BRA `(.L_x_16) ;  /* 0x0000000000047947 */ /* 0x000fea0003800000 */
.L_x_15:
[----:B----4-:R-:W-:Y:S01]  /*0dc0*/  NOP ;  /* 0x0000000000007918 */ /* 0x010fe20000000000 */
.L_x_16:
[----:B------:R-:W1:Y:S01]  /*0dd0*/  S2UR UR7, SR_CTAID.X ;  /* 0x00000000000779c3 */ /* 0x000e620000002500 */
[----:B------:R-:W-:-:S05]  /*0de0*/  CS2R.32 R48, SR_CgaSize ;  /* 0x0000000000307805 */ /* 0x000fca0000008a00 */
[----:B------:R-:W-:-:S05]  /*0df0*/  IMAD R48, R48, -0xa0, RZ ;  /* 0xffffff6030307824 */ /* 0x000fca00078e02ff */
[----:B------:R-:W-:-:S14]  /*0e00*/  R2UR UR5, R48 ;  /* 0x00000000300572ca */ /* 0x000fdc00000e0000 */
[----:B------:R-:W2:Y:S01]  /*0e10*/  LDCU UR5, c[0x0][UR5+0x2b0] ;  /* 0x00005600050577ac */ /* 0x000ea20008000800 */
[----:B------:R-:W-:-:S05]  /*0e20*/  CS2R.32 R48, SR_CgaSize ;  /* 0x0000000000307805 */ /* 0x000fca0000008a00 */
[----:B------:R-:W-:-:S05]  /*0e30*/  IMAD R48, R48, -0xa0, RZ ;  /* 0xffffff6030307824 */ /* 0x000fca00078e02ff */
[----:B------:R-:W-:-:S14]  /*0e40*/  R2UR UR4, R48 ;  /* 0x00000000300472ca */ /* 0x000fdc00000e0000 */
[----:B------:R-:W3:Y:S01]  /*0e50*/  LDCU UR4, c[0x0][UR4+0x2b4] ;  /* 0x00005680040477ac */ /* 0x000ee20008000800 */
[----:B------:R-:W4:Y:S01]  /*0e60*/  S2UR UR8, SR_CTAID.Y ;  /* 0x00000000000879c3 */ /* 0x000f220000002600 */
[----:B------:R-:W-:-:S05]  /*0e70*/  CS2R.32 R48, SR_CgaSize ;  /* 0x0000000000307805 */ /* 0x000fca0000008a00 */
[----:B------:R-:W-:-:S05]  /*0e80*/  IMAD R48, R48, -0xa0, RZ ;  /* 0xffffff6030307824 */ /* 0x000fca00078e02ff */
[----:B------:R-:W-:-:S14]  /*0e90*/  R2UR UR9, R48 ;  /* 0x00000000300972ca */ /* 0x000fdc00000e0000 */
[----:B------:R-:W3:Y:S01]  /*0ea0*/  LDCU UR9, c[0x0][UR9+0x2a0] ;  /* 0x00005400090977ac */ /* 0x000ee20008000800 */
[----:B------:R-:W-:-:S05]  /*0eb0*/  CS2R.32 R48, SR_CgaSize ;  /* 0x0000000000307805 */ /* 0x000fca0000008a00 */
[----:B------:R-:W-:-:S05]  /*0ec0*/  IMAD R48, R48, -0xa0, RZ ;  /* 0xffffff6030307824 */ /* 0x000fca00078e02ff */
[----:B------:R-:W-:-:S14]  /*0ed0*/  R2UR UR10, R48 ;  /* 0x00000000300a72ca */ /* 0x000fdc00000e0000 */
[----:B------:R-:W3:Y:S01]  /*0ee0*/  LDCU UR10, c[0x0][UR10+0x2a4] ;  /* 0x000054800a0a77ac */ /* 0x000ee20008000800 */
[----:B------:R-:W3:Y:S01]  /*0ef0*/  S2UR UR36, SR_CTAID.Z ;  /* 0x00000000002479c3 */ /* 0x000ee20000002700 */
[----:B------:R-:W3:Y:S01]  /*0f00*/  LDCU UR23, c[0x0][0xb24] ;  /* 0x00016480ff1777ac */ /* 0x000ee20008000800 */
[----:B------:R-:W3:Y:S01]  /*0f10*/  LDCU UR42, c[0x0][0xb24] ;  /* 0x00016480ff2a77ac */ /* 0x000ee20008000800 */
[----:B-1----:R-:W-:Y:S01]  /*0f20*/  I2FP.F32.U32 R3, UR7 ;  /* 0x0000000700037c45 */ /* 0x002fe20008201000 */
[----:B------:R-:W1:Y:S04]  /*0f30*/  LDCU UR27, c[0x0][0xb30] ;  /* 0x00016600ff1b77ac */ /* 0x000e680008000800 */
[----:B--2---:R-:W-:Y:S01]  /*0f40*/  FMUL R3, R3, UR5 ;  /* 0x0000000503037c20 */ /* 0x004fe20008400000 */
[----:B------:R-:W-:Y:S01]  /*0f50*/  USHF.L.U32 UR29, UR54, 0xb, URZ ;  /* 0x0000000b361d7899 */ /* 0x000fe200080006ff */
[----:B----4-:R-:W-:Y:S01]  /*0f60*/  I2FP.F32.U32 R2, UR8 ;  /* 0x0000000800027c45 */ /* 0x010fe20008201000 */
[----:B------:R-:W-:Y:S01]  /*0f70*/  UMOV UR25, UR7 ;  /* 0x0000000700197c82 */ /* 0x000fe20008000000 */
[----:B------:R-:W-:-:S02]  /*0f80*/  UMOV UR26, UR8 ;  /* 0x00000008001a7c82 */ /* 0x000fc40008000000 */
[----:B------:R-:W2:Y:S01]  /*0f90*/  F2I.U32.TRUNC.NTZ R3, R3 ;  /* 0x0000000300037305 */ /* 0x000ea2000020f000 */
[----:B---3--:R-:W-:Y:S01]  /*0fa0*/  UISETP.GE.AND UP2, UPT, UR23, 0x1, UPT ;  /* 0x000000011700788c */ /* 0x008fe2000bf46270 */
[----:B------:R-:W-:-:S06]  /*0fb0*/  FMUL R2, R2, UR4 ;  /* 0x0000000402027c20 */ /* 0x000fcc0008400000 */
[----:B------:R-:W3:Y:S01]  /*0fc0*/  F2I.U32.TRUNC.NTZ R2, R2 ;  /* 0x0000000200027305 */ /* 0x000ee2000020f000 */
[----:B--2---:R-:W-:Y:S02]  /*0fd0*/  R2UR UR4, R3 ;  /* 0x00000000030472ca */ /* 0x004fe400000e0000 */
[----:B---3--:R-:W-:Y:S02]  /*0fe0*/  R2UR UR6, R2 ;  /* 0x00000000020672ca */ /* 0x008fe400000e0000 */
[----:B------:R-:W-:-:S09]  /*0ff0*/  PRMT R2, RZ, 0x7610, R2 ;  /* 0x00007610ff027816 */ /* 0x000fd20000000002 */
[----:B------:R-:W-:-:S04]  /*1000*/  UIADD3 UR5, UPT, UPT, -UR4, URZ, URZ ;  /* 0x000000ff04057290 */ /* 0x000fc8000fffe1ff */
[----:B------:R-:W-:Y:S02]  /*1010*/  UIMAD UR5, UR9, UR5, UR7 ;  /* 0x00000005090572a4 */ /* 0x000fe4000f8e0207 */
[----:B------:R-:W-:-:S04]  /*1020*/  UIADD3 UR4, UPT, UPT, -UR6, URZ, URZ ;  /* 0x000000ff06047290 */ /* 0x000fc8000fffe1ff */
[----:B------:R-:W-:Y:S01]  /*1030*/  IMAD.U32 R48, RZ, RZ, UR5 ;  /* 0x00000005ff307e24 */ /* 0x000fe2000f8e00ff */
[----:B------:R-:W-:-:S06]  /*1040*/  UIMAD UR4, UR10, UR4, UR8 ;  /* 0x000000040a0472a4 */ /* 0x000fcc000f8e0208 */
[----:B------:R-:W-:Y:S01]  /*1050*/  IMAD.U32 R47, RZ, RZ, UR4 ;  /* 0x00000004ff2f7e24 */ /* 0x000fe2000f8e00ff */
[----:B-1----:R-:W-:Y:S06]  /*1060*/  BRA.U UP4, `(.L_x_17) ;  /* 0x00000001042c7547 */ /* 0x002fec000b800000 */
[----:B------:R-:W-:Y:S02]  /*1070*/  R2UR UR5, R47 ;  /* 0x000000002f0572ca */ /* 0x000fe400000e0000 */
[----:B------:R-:W-:-:S11]  /*1080*/  R2UR UR4, R48 ;  /* 0x00000000300472ca */ /* 0x000fd600000e0000 */
[----:B------:R-:W-:Y:S02]  /*1090*/  UISETP.NE.AND UP0, UPT, UR5, URZ, UPT ;  /* 0x000000ff0500728c */ /* 0x000fe4000bf05270 */
[----:B------:R-:W-:Y:S02]  /*10a0*/  UISETP.NE.AND UP1, UPT, UR5, 0x1, UPT ;  /* 0x000000010500788c */ /* 0x000fe4000bf25270 */
[----:B------:R-:W-:-:S04]  /*10b0*/  UISETP.EQ.OR UP0, UPT, UR4, URZ, !UP0 ;  /* 0x000000ff0400728c */ /* 0x000fc8000c702670 */
[----:B------:R-:W-:Y:S02]  /*10c0*/  USEL UR5, URZ, 0x1, !UP0 ;  /* 0x00000001ff057887 */ /* 0x000fe4000c000000 */
[----:B------:R-:W-:Y:S02]  /*10d0*/  UISETP.NE.AND UP0, UPT, UR4, URZ, UPT ;  /* 0x000000ff0400728c */ /* 0x000fe4000bf05270 */
[----:B------:R-:W-:-:S04]  /*10e0*/  USEL UR4, URZ, 0x2, UP1 ;  /* 0x00000002ff047887 */ /* 0x000fc80008800000 */
[----:B------:R-:W-:-:S04]  /*10f0*/  USEL UR4, UR4, 0x2, UP0 ;  /* 0x0000000204047887 */ /* 0x000fc80008000000 */
[----:B------:R-:W-:-:S06]  /*1100*/  UIADD3 UR4, UPT, UPT, UR5, UR4, URZ ;  /* 0x0000000405047290 */ /* 0x000fcc000fffe0ff */
[----:B------:R-:W-:Y:S02]  /*1110*/  IMAD.U32 R2, RZ, RZ, UR4 ;  /* 0x00000004ff027e24 */ /* 0x000fe4000f8e00ff */
.L_x_17:
[----:B------:R-:W-:Y:S05]  /*1120*/  BRA.U !UP2, `(.L_x_18) ;  /* 0x000000010ad47547 */ /* 0x000fea000b800000 */
[----:B------:R-:W1:Y:S01]  /*1130*/  LDCU.128 UR12, c[0x0][0xb10] ;  /* 0x00016200ff0c77ac */ /* 0x000e620008000c00 */
[----:B------:R-:W2:Y:S01]  /*1140*/  LDCU UR6, c[0x0][0x370] ;  /* 0x00006e00ff0677ac */ /* 0x000ea20008000800 */
[----:B------:R-:W3:Y:S01]  /*1150*/  LDCU UR5, c[0x0][0x374] ;  /* 0x00006e80ff0577ac */ /* 0x000ee20008000800 */
[----:B------:R-:W4:Y:S01]  /*1160*/  LDCU UR24, c[0x0][0xb0c] ;  /* 0x00016180ff1877ac */ /* 0x000f220008000800 */
[----:B------:R-:W4:Y:S01]  /*1170*/  LDCU UR4, c[0x0][0xb20] ;  /* 0x00016400ff0477ac */ /* 0x000f220008000800 */
[----:B------:R-:W4:Y:S01]  /*1180*/  LDCU.64 UR8, c[0x0][0xb28] ;  /* 0x00016500ff0877ac */ /* 0x000f220008000a00 */
[----:B-1----:R-:W-:Y:S02]  /*1190*/  UISETP.NE.AND UP0, UPT, UR14, 0x1, UPT ;  /* 0x000000010e00788c */ /* 0x002fe4000bf05270 */
[----:B---3--:R-:W-:Y:S02]  /*11a0*/  UIMAD.WIDE.U32 UR10, UR5, UR15, URZ ;  /* 0x0000000f050a72a5 */ /* 0x008fe4000f8e00ff */
[----:B--2---:R-:W-:-:S02]  /*11b0*/  UIMAD.WIDE.U32 UR18, UR6, UR12, URZ ;  /* 0x0000000c061272a5 */ /* 0x004fc4000f8e00ff */
[----:B----4-:R-:W-:Y:S02]  /*11c0*/  UISETP.NE.AND UP1, UPT, UR24, 0x1, UPT ;  /* 0x000000011800788c */ /* 0x010fe4000bf25270 */
[----:B------:R-:W-:Y:S01]  /*11d0*/  UISETP.NE.AND UP2, UPT, UR23, 0x1, UPT ;  /* 0x000000011700788c */ /* 0x000fe2000bf45270 */
[----:B------:R-:W-:Y:S02]  /*11e0*/  UMOV UR10, UR11 ;  /* 0x0000000b000a7c82 */ /* 0x000fe40008000000 */
[----:B------:R-:W-:Y:S01]  /*11f0*/  UMOV UR18, UR19 ;  /* 0x0000001300127c82 */ /* 0x000fe20008000000 */
[----:B------:R-:W-:Y:S02]  /*1200*/  @UP0 USHF.R.U32.HI UR5, URZ, UR4, UR10 ;  /* 0x00000004ff050299 */ /* 0x000fe4000801160a */
[----:B------:R-:W-:Y:S02]  /*1210*/  UIMAD.WIDE.U32 UR20, UR26, UR15, URZ ;  /* 0x0000000f1a1472a5 */ /* 0x000fe4000f8e00ff */
[----:B------:R-:W-:-:S02]  /*1220*/  UIMAD.WIDE.U32 UR10, UR5, UR8, URZ ;  /* 0x00000008050a72a5 */ /* 0x000fc4000f8e00ff */
[----:B------:R-:W-:Y:S02]  /*1230*/  @UP1 USHF.R.U32.HI UR6, URZ, UR13, UR18 ;  /* 0x0000000dff061299 */ /* 0x000fe40008011612 */
[----:B------:R-:W-:Y:S02]  /*1240*/  UIMAD.WIDE.U32 UR16, UR25, UR12, URZ ;  /* 0x0000000c191072a5 */ /* 0x000fe4000f8e00ff */
[----:B------:R-:W-:Y:S01]  /*1250*/  UIMAD.WIDE.U32 UR18, UR6, UR8, URZ ;  /* 0x00000008061272a5 */ /* 0x000fe2000f8e00ff */
[----:B------:R-:W-:Y:S01]  /*1260*/  UMOV UR20, UR21 ;  /* 0x0000001500147c82 */ /* 0x000fe20008000000 */
[----:B------:R-:W-:Y:S01]  /*1270*/  UMOV UR10, UR11 ;  /* 0x0000000b000a7c82 */ /* 0x000fe20008000000 */
[----:B------:R-:W-:Y:S02]  /*1280*/  USHF.R.U32.HI UR20, URZ, UR4, UR20 ;  /* 0x00000004ff147299 */ /* 0x000fe40008011614 */
[----:B------:R-:W-:Y:S02]  /*1290*/  @UP2 USHF.R.U32.HI UR5, URZ, UR9, UR10 ;  /* 0x00000009ff052299 */ /* 0x000fe4000801160a */
[----:B------:R-:W-:Y:S01]  /*12a0*/  UMOV UR7, UR19 ;  /* 0x0000001300077c82 */ /* 0x000fe20008000000 */
[----:B------:R-:W-:Y:S01]  /*12b0*/  UMOV UR16, UR17 ;  /* 0x0000001100107c82 */ /* 0x000fe20008000000 */
[----:B------:R-:W-:-:S02]  /*12c0*/  @UP2 USHF.R.U32.HI UR6, URZ, UR9, UR7 ;  /* 0x00000009ff062299 */ /* 0x000fc40008011607 */
[----:B------:R-:W-:Y:S02]  /*12d0*/  USHF.R.U32.HI UR13, URZ, UR13, UR16 ;  /* 0x0000000dff0d7299 */ /* 0x000fe40008011610 */
[----:B------:R-:W-:Y:S02]  /*12e0*/  USEL UR4, UR26, UR20, !UP0 ;  /* 0x000000141a047287 */ /* 0x000fe4000c000000 */
[----:B------:R-:W-:Y:S02]  /*12f0*/  UIMAD UR7, UR5, UR23, URZ ;  /* 0x00000017050772a4 */ /* 0x000fe4000f8e02ff */
[----:B------:R-:W-:Y:S02]  /*1300*/  USEL UR5, UR25, UR13, !UP1 ;  /* 0x0000000d19057287 */ /* 0x000fe4000c800000 */
[----:B------:R-:W-:Y:S02]  /*1310*/  UIMAD UR12, UR6, UR23, URZ ;  /* 0x00000017060c72a4 */ /* 0x000fe4000f8e02ff */
[----:B------:R-:W-:-:S02]  /*1320*/  UISETP.GE.AND UP0, UPT, UR4, UR7, UPT ;  /* 0x000000070400728c */ /* 0x000fc4000bf06270 */
[----:B------:R-:W-:Y:S02]  /*1330*/  UIMAD.WIDE.U32 UR10, UR4, UR8, URZ ;  /* 0x00000008040a72a5 */ /* 0x000fe4000f8e00ff */
[----:B------:R-:W-:Y:S02]  /*1340*/  UISETP.GE.OR UP0, UPT, UR5, UR12, UP0 ;  /* 0x0000000c0500728c */ /* 0x000fe40008706670 */
[----:B------:R-:W-:Y:S02]  /*1350*/  UIMAD.WIDE.U32 UR12, UR5, UR8, URZ ;  /* 0x00000008050c72a5 */ /* 0x000fe4000f8e00ff */
[----:B------:R-:W-:Y:S01]  /*1360*/  UIADD3 UR10, UPT, UPT, -UR4, URZ, URZ ;  /* 0x000000ff040a7290 */ /* 0x000fe2000fffe1ff */
[----:B------:R-:W-:Y:S01]  /*1370*/  UMOV UR8, UR11 ;  /* 0x0000000b00087c82 */ /* 0x000fe20008000000 */
[----:B------:R-:W-:Y:S02]  /*1380*/  UIADD3 UR11, UPT, UPT, -UR5, URZ, URZ ;  /* 0x000000ff050b7290 */ /* 0x000fe4000fffe1ff */
[----:B------:R-:W-:-:S03]  /*1390*/  USHF.R.U32.HI UR8, URZ, UR9, UR8 ;  /* 0x00000009ff087299 */ /* 0x000fc60008011608 */
[----:B------:R-:W-:Y:S01]  /*13a0*/  @!UP0 UMOV UR7, UR13 ;  /* 0x0000000d00078c82 */ /* 0x000fe20008000000 */
[----:B------:R-:W-:Y:S02]  /*13b0*/  UIMAD UR26, UR14, UR10, UR26 ;  /* 0x0000000a0e1a72a4 */ /* 0x000fe4000f8e021a */
[----:B------:R-:W-:Y:S02]  /*13c0*/  USEL UR8, UR4, UR8, !UP2 ;  /* 0x0000000804087287 */ /* 0x000fe4000d000000 */
[----:B------:R-:W-:Y:S02]  /*13d0*/  @!UP0 USHF.R.U32.HI UR7, URZ, UR9, UR7 ;  /* 0x00000009ff078299 */ /* 0x000fe40008011607 */
[----:B------:R-:W-:Y:S02]  /*13e0*/  UIADD3 UR9, UPT, UPT, -UR8, URZ, URZ ;  /* 0x000000ff08097290 */ /* 0x000fe4000fffe1ff */
[----:B------:R-:W-:Y:S02]  /*13f0*/  @!UP0 USEL UR7, UR5, UR7, !UP2 ;  /* 0x0000000705078287 */ /* 0x000fe4000d000000 */
[----:B------:R-:W-:-:S02]  /*1400*/  UIMAD UR9, UR23, UR9, UR4 ;  /* 0x00000009170972a4 */ /* 0x000fc4000f8e0204 */
[----:B------:R-:W-:Y:S02]  /*1410*/  @!UP0 UIADD3 UR8, UPT, UPT, UR8, -UR7, URZ ;  /* 0x8000000708088290 */ /* 0x000fe4000fffe0ff */
[----:B------:R-:W-:Y:S02]  /*1420*/  @!UP0 UIMAD UR6, UR9, UR6, UR7 ;  /* 0x00000006090682a4 */ /* 0x000fe4000f8e0207 */
[----:B------:R-:W-:Y:S02]  /*1430*/  @!UP0 UIMAD UR4, UR8, UR23, UR5 ;  /* 0x00000017080482a4 */ /* 0x000fe4000f8e0205 */
[----:B------:R-:W-:Y:S02]  /*1440*/  UIMAD UR25, UR24, UR11, UR25 ;  /* 0x0000000b181972a4 */ /* 0x000fe4000f8e0219 */
[----:B------:R-:W-:Y:S01]  /*1450*/  UIMAD UR26, UR4, UR14, UR26 ;  /* 0x0000000e041a72a4 */ /* 0x000fe2000f8e021a */
[----:B------:R-:W-:Y:S02]  /*1460*/  @!UP0 UMOV UR5, UR6 ;  /* 0x0000000600058c82 */ /* 0x000fe40008000000 */
[----:B------:R-:W-:-:S12]  /*1470*/  UIMAD UR25, UR5, UR24, UR25 ;  /* 0x00000018051972a4 */ /* 0x000fd8000f8e0219 */
.L_x_18:
[----:B------:R-:W-:Y:S02]  /*1480*/  UISETP.NE.AND UP1, UPT, UR27, 0x1, UPT ;  /* 0x000000011b00788c */ /* 0x000fe4000bf25270 */
[----:B------:R-:W-:Y:S02]  /*1490*/  UISETP.NE.AND UP0, UPT, UR22, 0x2, UPT ;  /* 0x000000021600788c */ /* 0x000fe4000bf05270 */
[----:B------:R-:W-:-:S05]  /*14a0*/  ULOP3.LUT UR29, UR29, 0x800, URZ, 0xc0, !UPT ;  /* 0x000008001d1d7892 */ /* 0x000fca000f8ec0ff */
[----:B------:R-:W-:Y:S07]  /*14b0*/  BRA.U UP1, `(.L_x_19) ;  /* 0x0000000101447547 */ /* 0x000fee000b800000 */
[----:B------:R-:W1:Y:S01]  /*14c0*/  LDCU.128 UR8, c[0x0][0xb10] ;  /* 0x00016200ff0877ac */ /* 0x000e620008000c00 */
[----:B------:R-:W2:Y:S01]  /*14d0*/  LDCU UR12, c[0x0][0xb0c] ;  /* 0x00016180ff0c77ac */ /* 0x000ea20008000800 */
[----:B------:R-:W3:Y:S01]  /*14e0*/  LDCU UR13, c[0x0][0xb20] ;  /* 0x00016400ff0d77ac */ /* 0x000ee20008000800 */
[----:B-1----:R-:W-:Y:S02]  /*14f0*/  UIMAD.WIDE.U32 UR6, UR25, UR8, URZ ;  /* 0x00000008190672a5 */ /* 0x002fe4000f8e00ff */
[----:B------:R-:W-:Y:S02]  /*1500*/  UIMAD.WIDE.U32 UR4, UR26, UR11, URZ ;  /* 0x0000000b1a0472a5 */ /* 0x000fe4000f8e00ff */
[----:B--2---:R-:W-:Y:S02]  /*1510*/  UISETP.NE.AND UP2, UPT, UR12, 0x1, UPT ;  /* 0x000000010c00788c */ /* 0x004fe4000bf45270 */
[----:B------:R-:W-:Y:S01]  /*1520*/  UISETP.NE.AND UP1, UPT, UR10, 0x1, UPT ;  /* 0x000000010a00788c */ /* 0x000fe2000bf25270 */
[----:B------:R-:W-:-:S02]  /*1530*/  UMOV UR6, UR7 ;  /* 0x0000000700067c82 */ /* 0x000fc40008000000 */
[----:B------:R-:W-:Y:S01]  /*1540*/  UMOV UR4, UR5 ;  /* 0x0000000500047c82 */ /* 0x000fe20008000000 */
[----:B------:R-:W-:Y:S02]  /*1550*/  USHF.R.U32.HI UR6, URZ, UR9, UR6 ;  /* 0x00000009ff067299 */ /* 0x000fe40008011606 */
[----:B---3--:R-:W-:Y:S02]  /*1560*/  USHF.R.U32.HI UR4, URZ, UR13, UR4 ;  /* 0x0000000dff047299 */ /* 0x008fe40008011604 */
[----:B------:R-:W-:Y:S02]  /*1570*/  USEL UR5, UR25, UR6, !UP2 ;  /* 0x0000000619057287 */ /* 0x000fe4000d000000 */
[----:B------:R-:W-:-:S04]  /*1580*/  USEL UR4, UR26, UR4, !UP1 ;  /* 0x000000041a047287 */ /* 0x000fc8000c800000 */
[----:B------:R-:W-:Y:S02]  /*1590*/  UIADD3 UR6, UPT, UPT, UR5, -UR4, URZ ;  /* 0x8000000405067290 */ /* 0x000fe4000fffe0ff */
[----:B------:R-:W-:Y:S02]  /*15a0*/  UIADD3 UR4, UPT, UPT, -UR5, UR4, URZ ;  /* 0x0000000405047290 */ /* 0x000fe4000fffe1ff */
[----:B------:R-:W-:Y:S02]  /*15b0*/  UIMAD UR26, UR6, UR10, UR26 ;  /* 0x0000000a061a72a4 */ /* 0x000fe4000f8e021a */
[----:B------:R-:W-:-:S12]  /*15c0*/  UIMAD UR25, UR4, UR12, UR25 ;  /* 0x0000000c041972a4 */ /* 0x000fd8000f8e0219 */
.L_x_19:
[----:B------:R-:W-:Y:S05]  /*15d0*/  BRA.U !UP5, `(.L_x_20) ;  /* 0x000000010d0c7547 */ /* 0x000fea000b800000 */
[----:B------:R-:W-:Y:S01]  /*15e0*/  UCGABAR_WAIT ;  /* 0x0000000000007dc7 */ /* 0x000fe20008000000 */
[----:B------:R-:W-:Y:S01]  /*15f0*/  CCTL.IVALL ;  /* 0x00000000ff00798f */ /* 0x000fe20002000000 */
[----:B------:R-:W-:Y:S05]  /*1600*/  BRA `(.L_x_21) ;  /* 0x0000000000047947 */ /* 0x000fea0003800000 */
.L_x_20:
[----:B------:R-:W-:Y:S06]  /*1610*/  BAR.SYNC.DEFER_BLOCKING 0x0 ;  /* 0x0000000000007b1d */ /* 0x000fec0000010000 */
.L_x_21:
[----:B------:R-:W-:Y:S05]  /*1620*/  BRA.U UP0, `(.L_x_22) ;  /* 0x0000001500087547 */ /* 0x000fea000b800000 */
[----:B------:R-:W1:Y:S01]  /*1630*/  LDCU UR6, c[0x0][0x38c] ;  /* 0x00007180ff0677ac */ /* 0x000e620008000800 */
[----:B------:R-:W-:Y:S01]  /*1640*/  PLOP3.LUT P1, PT, PT, PT, UP3, 0x80, 0x8 ;  /* 0x000000000008781c */ /* 0x000fe20003f2f038 */
[----:B------:R-:W-:Y:S01]  /*1650*/  IMAD.MOV.U32 R12, RZ, RZ, 0x1 ;  /* 0x00000001ff0c7424 */ /* 0x000fe200078e00ff */
[----:B------:R-:W-:Y:S01]  /*1660*/  ISETP.EQ.OR P2, PT, R0, RZ, P3 ;  /* 0x000000ff0000720c */ /* 0x000fe20001f42670 */
[----:B------:R-:W-:Y:S01]  /*1670*/  UISETP.NE.AND UP1, UPT, UR22, URZ, UPT ;  /* 0x000000ff1600728c */ /* 0x000fe2000bf25270 */
[----:B------:R-:W-:Y:S02]  /*1680*/  PLOP3.LUT P1, PT, P1, PT, PT, 0x8, 0x80 ;  /* 0x000000000080781c */ /* 0x000fe40000f2e170 */
[----:B------:R-:W-:Y:S01]  /*1690*/  CS2R R10, SRZ ;  /* 0x00000000000a7805 */ /* 0x000fe2000001ff00 */
[----:B------:R-:W-:Y:S01]  /*16a0*/  IMAD.MOV.U32 R9, RZ, RZ, RZ ;  /* 0x000000ffff097224 */ /* 0x000fe200078e00ff */
[----:B------:R-:W2:Y:S01]  /*16b0*/  LDCU UR45, c[0x0][0x370] ;  /* 0x00006e00ff2d77ac */ /* 0x000ea20008000800 */
[----:B------:R-:W-:Y:S01]  /*16c0*/  IMAD.MOV.U32 R8, RZ, RZ, 0x1 ;  /* 0x00000001ff087424 */ /* 0x000fe200078e00ff */
[----:B------:R-:W3:Y:S01]  /*16d0*/  LDCU.64 UR40, c[0x0][0x348] ;  /* 0x00006900ff2877ac */ /* 0x000ee20008000a00 */
[----:B------:R-:W-:-:S02]  /*16e0*/  USHF.R.U32.HI UR49, URZ, 0x6, UR29 ;  /* 0x00000006ff317899 */ /* 0x000fc4000801161d */
[----:B-1----:R-:W-:Y:S02]  /*16f0*/  UIADD3 UR5, UPT, UPT, UR6, 0x7f, URZ ;  /* 0x0000007f06057890 */ /* 0x002fe4000fffe0ff */
[----:B------:R-:W-:Y:S02]  /*1700*/  UIADD3 UR50, UPT, UPT, UR6, 0xfe, URZ ;  /* 0x000000fe06327890 */ /* 0x000fe4000fffe0ff */
[----:B------:R-:W-:Y:S01]  /*1710*/  USHF.R.S32.HI UR4, URZ, 0x1f, UR5 ;  /* 0x0000001fff047899 */ /* 0x000fe20008011405 */
[----:B------:R-:W1:Y:S03]  /*1720*/  LDCU UR44, c[0x0][0x374] ;  /* 0x00006e80ff2c77ac */ /* 0x000e660008000800 */
[----:B------:R-:W-:Y:S02]  /*1730*/  ULEA.HI UR4, UR4, UR5, URZ, 0x7 ;  /* 0x0000000504047291 */ /* 0x000fe4000f8f38ff */
[----:B------:R-:W-:-:S02]  /*1740*/  USEL UR31, UR37, 0x2, UP1 ;  /* 0x00000002251f7887 */ /* 0x000fc40008800000 */
[----:B------:R-:W-:Y:S02]  /*1750*/  USHF.R.S32.HI UR47, URZ, 0x7, UR4 ;  /* 0x00000007ff2f7899 */ /* 0x000fe40008011404 */
[----:B------:R-:W-:Y:S02]  /*1760*/  UIADD3 UR4, UPT, UPT, UR6, -0x1, URZ ;  /* 0xffffffff06047890 */ /* 0x000fe4000fffe0ff */
[----:B------:R-:W-:Y:S02]  /*1770*/  UISETP.LT.U32.AND UP0, UPT, UR47, 0x3, UPT ;  /* 0x000000032f00788c */ /* 0x000fe4000bf01070 */
[----:B------:R-:W-:Y:S02]  /*1780*/  UISETP.GE.U32.AND UP2, UPT, UR4, -0xff, UPT ;  /* 0xffffff010400788c */ /* 0x000fe4000bf46070 */
[----:B------:R-:W-:Y:S01]  /*1790*/  USEL UR46, UR47, 0x3, UP0 ;  /* 0x000000032f2e7887 */ /* 0x000fe20008000000 */
[----:B------:R-:W-:-:S03]  /*17a0*/  UMOV UR23, URZ ;  /* 0x000000ff00177c82 */ /* 0x000fc60008000000 */
[----:B------:R-:W-:Y:S02]  /*17b0*/  UIADD3 UR30, UPT, UPT, UR46, -0x1, URZ ;  /* 0xffffffff2e1e7890 */ /* 0x000fe4000fffe0ff */
[----:B------:R-:W-:-:S03]  /*17c0*/  UIADD3 UR48, UPT, UPT, UR47, -UR46, URZ ;  /* 0x8000002e2f307290 */ /* 0x000fc6000fffe0ff */
[----:B------:R-:W-:-:S04]  /*17d0*/  @UP2 UIADD3 UR30, UPT, UPT, UR46, URZ, URZ ;  /* 0x000000ff2e1e2290 */ /* 0x000fc8000fffe0ff */
[----:B-123--:R-:W-:-:S12]  /*17e0*/  UIADD3 UR30, UPT, UPT, UR30, 0x1, URZ ;  /* 0x000000011e1e7890 */ /* 0x00efd8000fffe0ff */
.L_x_42:
[----:B------:R-:W-:Y:S01]  /*17f0*/  UISETP.NE.AND UP0, UPT, UR54, URZ, UPT ;  /* 0x000000ff3600728c */ /* 0x000fe2000bf05270 */
[----:B------:R-:W1:Y:S08]  /*1800*/  S2UR UR54, SR_CgaCtaId ;  /* 0x00000000003679c3 */ /* 0x000e700000008800 */
[----:B------:R-:W-:Y:S05]  /*1810*/  BRA.U UP0, `(.L_x_23) ;  /* 0x0000000100347547 */ /* 0x000fea000b800000 */
[----:B------:R-:W2:Y:S01]  /*1820*/  S2R R0, SR_CgaCtaId ;  /* 0x0000000000007919 */ /* 0x000ea20000008800 */
[----:B------:R-:W-:-:S04]  /*1830*/  MOV R2, 0x400 ;  /* 0x0000040000027802 */ /* 0x000fc80000000f00 */
[----:B--2---:R-:W-:Y:S02]  /*1840*/  LEA R0, R0, R2, 0x18 ;  /* 0x0000000200007211 */ /* 0x004fe400078ec0ff */
[----:B------:R-:W-:-:S03]  /*1850*/  SHF.L.U32 R2, R8, 0x1f, RZ ;  /* 0x0000001f08027819 */ /* 0x000fc600000006ff */
[----:B------:R-:W-:-:S04]  /*1860*/  IMAD R0, R9, 0x8, R0 ;  /* 0x0000000809007824 */ /* 0x000fc800078e0200 */
[----:B------:R-:W2:Y:S02]  /*1870*/  SYNCS.PHASECHK.TRANS64.TRYWAIT P0, [R0+URZ+0xe0], R2 ;  /* 0x0000e002000075a7 */ /* 0x000ea400080011ff */
[----:B--2---:R-:W-:Y:S05]  /*1880*/  @!P0 BRA `(.L_x_24) ;  /* 0x0000005c00cc8947 */ /* 0x004fea0003800000 */
.L_x_121:
[----:B------:R-:W-:Y:S01]  /*1890*/  VIADD R9, R9, 0x1 ;  /* 0x0000000109097836 */ /* 0x000fe20000000000 */
[----:B------:R2:W-:Y:S04]  /*18a0*/  SYNCS.ARRIVE.TRANS64.A1T0 RZ, [R0+URZ+0xd0], RZ ;  /* 0x0000d0ff00ff79a7 */ /* 0x0005e800081000ff */
[----:B------:R-:W-:-:S04]  /*18b0*/  ISETP.NE.AND P0, PT, R9, 0x2, PT ;  /* 0x000000020900780c */ /* 0x000fc80003f05270 */
[----:B------:R-:W-:Y:S02]  /*18c0*/  SEL R9, R9, RZ, P0 ;  /* 0x000000ff09097207 */ /* 0x000fe40000000000 */
[----:B--2---:R-:W-:-:S04]  /*18d0*/  SEL R0, RZ, 0x1, P0 ;  /* 0x00000001ff007807 */ /* 0x004fc80000000000 */
[----:B------:R-:W-:-:S07]  /*18e0*/  LOP3.LUT R8, R8, R0, RZ, 0x3c, !PT ;  /* 0x0000000008087212 */ /* 0x000fce00078e3cff */
.L_x_23:
[----:B------:R-:W-:Y:S01]  /*18f0*/  UMOV UR21, 0x400 ;  /* 0x0000040000157882 */ /* 0x000fe20000000000 */
[----:B------:R-:W-:Y:S01]  /*1900*/  SHF.L.U32 R0, R12, 0x1f, RZ ;  /* 0x0000001f0c007819 */ /* 0x000fe200000006ff */
[----:B-1----:R-:W-:Y:S02]  /*1910*/  ULEA UR21, UR54, UR21, 0x18 ;  /* 0x0000001536157291 */ /* 0x002fe4000f8ec0ff */
[----:B------:R-:W-:Y:S02]  /*1920*/  UISETP.GE.U32.AND UP0, UPT, UR50, 0xff, UPT ;  /* 0x000000ff3200788c */ /* 0x000fe4000bf06070 */
[----:B------:R-:W-:Y:S02]  /*1930*/  ULEA UR4, UR23, UR21, 0x3 ;  /* 0x0000001517047291 */ /* 0x000fe4000f8e18ff */
[----:B------:R-:W-:Y:S02]  /*1940*/  USHF.L.U32 UR19, UR26, 0x6, URZ ;  /* 0x000000061a137899 */ /* 0x000fe400080006ff */
[----:B------:R-:W-:Y:S01]  /*1950*/  ULEA UR35, UR25, UR49, 0x6 ;  /* 0x0000003119237291 */ /* 0x000fe2000f8e30ff */
[----:B------:R-:W-:-:S04]  /*1960*/  UMOV UR13, URZ ;  /* 0x000000ff000d7c82 */ /* 0x000fc80008000000 */
[----:B------:R1:W2:Y:S01]  /*1970*/  SYNCS.PHASECHK.TRANS64.TRYWAIT P0, [UR4+0x18], R0 ;  /* 0x00001800ff0075a7 */ /* 0x0002a20008001104 */
[----:B------:R-:W-:Y:S06]  /*1980*/  BRA.U !UP0, `(.L_x_25) ;  /* 0x0000000108f47547 */ /* 0x000fec000b800000 */
[----:B------:R-:W-:Y:S01]  /*1990*/  UMOV UR22, URZ ;  /* 0x000000ff00167c82 */ /* 0x000fe20008000000 */
[----:B------:R-:W-:-:S05]  /*19a0*/  UMOV UR4, UR23 ;  /* 0x0000001700047c82 */ /* 0x000fca0008000000 */
.L_x_31:
[----:B------:R-:W-:Y:S01]  /*19b0*/  ULEA UR33, UR4, UR21, 0x3 ;  /* 0x0000001504217291 */ /* 0x000fe2000f8e18ff */
[----:B--2---:R-:W-:Y:S01]  /*19c0*/  @!P3 MOV R2, 0x8000 ;  /* 0x000080000002b802 */ /* 0x004fe20000000f00 */
[----:B--2-4-:R-:W-:Y:S10]  /*19d0*/  @P0 BRA `(.L_x_26) ;  /* 0x00000000000c0947 */ /* 0x014ff40003800000 */
[----:B------:R-:W-:-:S04]  /*19e0*/  SHF.L.U32 R3, R12, 0x1f, RZ ;  /* 0x0000001f0c037819 */ /* 0x000fc800000006ff */
[----:B------:R-:W2:Y:S02]  /*19f0*/  SYNCS.PHASECHK.TRANS64.TRYWAIT P0, [UR33+0x18], R3 ;  /* 0x00001803ff0075a7 */ /* 0x000ea40008001121 */
[----:B--2---:R-:W-:Y:S05]  /*1a00*/  @!P0 BRA `(.L_x_27) ;  /* 0x0000005c00808947 */ /* 0x004fea0003800000 */
.L_x_26:
[----:B------:R2:W-:Y:S01]  /*1a10*/  @!P3 SYNCS.ARRIVE.TRANS64 RZ, [UR33], R2 ;  /* 0x00000002ffffb9a7 */ /* 0x0005e20008000021 */
[----:B------:R-:W-:-:S04]  /*1a20*/  ULOP3.LUT UR5, UR31, 0x2, URZ, 0xfc, !UPT ;  /* 0x000000021f057892 */ /* 0x000fc8000f8efcff */
[----:B------:R-:W-:-:S09]  /*1a30*/  UISETP.NE.AND UP0, UPT, UR5, 0x2, UPT ;  /* 0x000000020500788c */ /* 0x000fd2000bf05270 */
[----:B------:R-:W-:Y:S05]  /*1a40*/  BRA.U UP0, `(.L_x_28) ;  /* 0x0000000100047547 */ /* 0x000fea000b800000 */
[----:B------:R-:W-:Y:S05]  /*1a50*/  BPT.TRAP 0x1 ;  /* 0x000000040000795c */ /* 0x000fea0000300000 */
.L_x_28:
[----:B------:R-:W-:Y:S04]  /*1a60*/  BSSY.RECONVERGENT B0, `(.L_x_29) ;  /* 0x0000003000007945 */ /* 0x000fe80003800200 */
[----:B------:R-:W-:Y:S05]  /*1a70*/  @P2 BRA `(.L_x_30) ;  /* 0x0000000000042947 */ /* 0x000fea0003800000 */
[----:B------:R-:W-:Y:S05]  /*1a80*/  BPT.TRAP 0x1 ;  /* 0x000000040000795c */ /* 0x000fea0000300000 */
.L_x_30:
[----:B------:R-:W-:Y:S05]  /*1a90*/  BSYNC.RECONVERGENT B0 ;  /* 0x0000000000007941 */ /* 0x000fea0003800200 */
.L_x_29:
[----:B------:R-:W-:Y:S02]  /*1aa0*/  UIADD3 UR5, UPT, UPT, UR4, 0x1, URZ ;  /* 0x0000000104057890 */ /* 0x000fe4000fffe0ff */
[----:B------:R-:W-:Y:S02]  /*1ab0*/  USHF.L.U32 UR4, UR4, 0xe, URZ ;  /* 0x0000000e04047899 */ /* 0x000fe400080006ff */
[----:B------:R-:W-:Y:S02]  /*1ac0*/  UISETP.NE.AND UP0, UPT, UR5, 0x3, UPT ;  /* 0x000000030500788c */ /* 0x000fe4000bf05270 */
[----:B------:R-:W-:Y:S02]  /*1ad0*/  ULEA UR24, UR29, UR4, 0x1 ;  /* 0x000000041d187291 */ /* 0x000fe4000f8e08ff */
[----:B------:R-:W-:Y:S02]  /*1ae0*/  USEL UR6, URZ, 0x1, UP0 ;  /* 0x00000001ff067887 */ /* 0x000fe40008000000 */
[----:B------:R-:W-:-:S02]  /*1af0*/  USEL UR23, UR5, URZ, UP0 ;  /* 0x000000ff05177287 */ /* 0x000fc40008000000 */
[----:B------:R-:W-:Y:S02]  /*1b00*/  UIADD3 UR24, UPT, UPT, UR21, UR24, URZ ;  /* 0x0000001815187290 */ /* 0x000fe4000fffe0ff */
[----:B------:R-:W-:Y:S01]  /*1b10*/  LOP3.LUT R12, R12, UR6, RZ, 0x3c, !PT ;  /* 0x000000060c0c7c12 */ /* 0x000fe2000f8e3cff */
[----:B------:R-:W-:Y:S02]  /*1b20*/  UIADD3 UR6, UP1, UPT, UR40, 0x80, URZ ;  /* 0x0000008028067890 */ /* 0x000fe4000ff3e0ff */
[----:B------:R-:W-:Y:S01]  /*1b30*/  ULEA UR5, UR23, UR21, 0x3 ;  /* 0x0000001517057291 */ /* 0x000fe2000f8e18ff */
[----:B-1----:R-:W-:Y:S01]  /*1b40*/  SHF.L.U32 R0, R12, 0x1f, RZ ;  /* 0x0000001f0c007819 */ /* 0x002fe200000006ff */
[----:B------:R-:W-:Y:S02]  /*1b50*/  USHF.L.U32 UR34, UR22, 0x7, URZ ;  /* 0x0000000716227899 */ /* 0x000fe400080006ff */
[----:B------:R-:W-:Y:S02]  /*1b60*/  UIADD3 UR14, UP0, UPT, UR40, 0x180, URZ ;  /* 0x00000180280e7890 */ /* 0x000fe4000ff1e0ff */
[----:B------:R-:W-:-:S02]  /*1b70*/  UIADD3 UR4, UPT, UPT, UR21, UR4, URZ ;  /* 0x0000000415047290 */ /* 0x000fc4000fffe0ff */
[----:B------:R-:W-:Y:S01]  /*1b80*/  UIADD3.X UR7, UPT, UPT, URZ, UR41, URZ, UP1, !UPT ;  /* 0x00000029ff077290 */ /* 0x000fe20008ffe4ff */
[----:B------:R3:W4:Y:S01]  /*1b90*/  SYNCS.PHASECHK.TRANS64.TRYWAIT P0, [UR5+0x18], R0 ;  /* 0x00001800ff0075a7 */ /* 0x0007220008001105 */
[----:B------:R-:W-:Y:S02]  /*1ba0*/  UIADD3 UR32, UPT, UPT, UR24, 0x3400, URZ ;  /* 0x0000340018207890 */ /* 0x000fe4000fffe0ff */
[----:B------:R-:W-:Y:S02]  /*1bb0*/  UIADD3 UR26, UPT, UPT, UR34, 0x40, URZ ;  /* 0x00000040221a7890 */ /* 0x000fe4000fffe0ff */
[----:B------:R-:W-:Y:S02]  /*1bc0*/  UIADD3 UR24, UPT, UPT, UR24, 0x5400, URZ ;  /* 0x0000540018187890 */ /* 0x000fe4000fffe0ff */
[----:B------:R-:W-:Y:S02]  /*1bd0*/  UIADD3.X UR15, UPT, UPT, URZ, UR41, URZ, UP0, !UPT ;  /* 0x00000029ff0f7290 */ /* 0x000fe400087fe4ff */
[----:B------:R-:W-:-:S02]  /*1be0*/  UIADD3 UR16, UPT, UPT, UR4, 0xf400, URZ ;  /* 0x0000f40004107890 */ /* 0x000fc4000fffe0ff */
[----:B------:R-:W-:Y:S01]  /*1bf0*/  UIADD3 UR8, UPT, UPT, UR4, 0x11400, URZ ;  /* 0x0001140004087890 */ /* 0x000fe2000fffe0ff */
[----:B------:R-:W-:Y:S01]  /*1c00*/  UMOV UR5, 0x30000 ;  /* 0x0003000000057882 */ /* 0x000fe20000000000 */
[----:B------:R-:W-:Y:S01]  /*1c10*/  UMOV UR38, 0x0 ;  /* 0x0000000000267882 */ /* 0x000fe20000000000 */
[----:B------:R-:W-:Y:S01]  /*1c20*/  UMOV UR39, 0x10000000 ;  /* 0x1000000000277882 */ /* 0x000fe20000000000 */
[----:B------:R-:W-:Y:S01]  /*1c30*/  UMOV UR25, UR33 ;  /* 0x0000002100197c82 */ /* 0x000fe20008000000 */
[----:B------:R-:W-:Y:S01]  /*1c40*/  UMOV UR27, UR35 ;  /* 0x00000023001b7c82 */ /* 0x000fe20008000000 */
[----:B------:R-:W-:Y:S01]  /*1c50*/  UMOV UR28, UR36 ;  /* 0x00000024001c7c82 */ /* 0x000fe20008000000 */
[----:B------:R-:W-:Y:S01]  /*1c60*/  UMOV UR17, UR33 ;  /* 0x0000002100117c82 */ /* 0x000fe20008000000 */
[----:B------:R-:W-:Y:S01]  /*1c70*/  UMOV UR20, UR36 ;  /* 0x0000002400147c82 */ /* 0x000fe20008000000 */
[----:B------:R-:W-:Y:S01]  /*1c80*/  UMOV UR18, UR34 ;  /* 0x0000002200127c82 */ /* 0x000fe20008000000 */
[----:B------:R3:W-:Y:S01]  /*1c90*/  UTMALDG.3D.MULTICAST [UR32], [UR6], UR5, desc[UR38] ;  /* 0x00002620060073b4 */ /* 0x0007e20008011805 */
[----:B------:R-:W-:Y:S01]  /*1ca0*/  UMOV UR11, UR19 ;  /* 0x00000013000b7c82 */ /* 0x000fe20008000000 */
[----:B------:R-:W-:Y:S01]  /*1cb0*/  UMOV UR12, UR36 ;  /* 0x00000024000c7c82 */ /* 0x000fe20008000000 */
[----:B------:R-:W-:Y:S01]  /*1cc0*/  UMOV UR9, UR33 ;  /* 0x0000002100097c82 */ /* 0x000fe20008000000 */
[----:B------:R-:W-:Y:S01]  /*1cd0*/  UMOV UR10, UR26 ;  /* 0x0000001a000a7c82 */ /* 0x000fe20008000000 */
[----:B------:R-:W-:Y:S01]  /*1ce0*/  UIADD3 UR22, UPT, UPT, UR22, 0x1, URZ ;  /* 0x0000000116167890 */ /* 0x000fe2000fffe0ff */
[----:B------:R-:W-:Y:S01]  /*1cf0*/  UMOV UR13, UR30 ;  /* 0x0000001e000d7c82 */ /* 0x000fe20008000000 */
[----:B------:R3:W-:Y:S02]  /*1d00*/  UTMALDG.3D.MULTICAST [UR24], [UR6], UR5, desc[UR38] ;  /* 0x00002618060073b4 */ /* 0x0007e40008011805 */
[----:B------:R-:W-:Y:S01]  /*1d10*/  UISETP.NE.AND UP0, UPT, UR22, UR30, UPT ;  /* 0x0000001e1600728c */ /* 0x000fe2000bf05270 */
[----:B------:R-:W-:Y:S01]  /*1d20*/  UMOV UR4, UR23 ;  /* 0x0000001700047c82 */ /* 0x000fe20008000000 */
[----:B------:R3:W-:Y:S01]  /*1d30*/  UTMALDG.3D [UR16], [UR14], desc[UR38] ;  /* 0x000026100e0075b4 */ /* 0x0007e20008011000 */
[----:B------:R3:W-:Y:S06]  /*1d40*/  UTMALDG.3D [UR8], [UR14], desc[UR38] ;  /* 0x000026080e0075b4 */ /* 0x0007ec0008011000 */
[----:B---3--:R-:W-:Y:S05]  /*1d50*/  BRA.U UP0, `(.L_x_31) ;  /* 0xfffffffd00147547 */ /* 0x008fea000b83ffff */
.L_x_25:
[----:B------:R-:W-:Y:S01]  /*1d60*/  ULEA UR4, UR23, UR21, 0x3 ;  /* 0x0000001517047291 */ /* 0x000fe2000f8e18ff */
[----:B-1----:R-:W-:Y:S01]  /*1d70*/  SHF.L.U32 R0, R12, 0x1f, RZ ;  /* 0x0000001f0c007819 */ /* 0x002fe200000006ff */
[----:B------:R-:W-:Y:S01]  /*1d80*/  @!P1 SYNCS.ARRIVE.TRANS64.A1T0 RZ, [UR21+0x68], RZ ;  /* 0x000068ffffff99a7 */ /* 0x000fe20008100015 */
[----:B------:R-:W-:-:S06]  /*1d90*/  UISETP.GT.AND UP0, UPT, UR47, UR46, UPT ;  /* 0x0000002e2f00728c */ /* 0x000fcc000bf04270 */
[----:B--2-4-:R1:W2:Y:S03]  /*1da0*/  SYNCS.PHASECHK.TRANS64.TRYWAIT P0, [UR4+0x18], R0 ;  /* 0x00001800ff0075a7 */ /* 0x0142a60008001104 */
[----:B------:R-:W-:Y:S05]  /*1db0*/  BRA.U !UP0, `(.L_x_32) ;  /* 0x0000000108f07547 */ /* 0x000fea000b800000 */
[----:B------:R-:W-:Y:S01]  /*1dc0*/  UIADD3 UR14, UPT, UPT, UR48, UR13, URZ ;  /* 0x0000000d300e7290 */ /* 0x000fe2000fffe0ff */
[----:B------:R-:W-:-:S11]  /*1dd0*/  UMOV UR4, UR23 ;  /* 0x0000001700047c82 */ /* 0x000fd60008000000 */
.L_x_38:
[----:B------:R-:W-:Y:S01]  /*1de0*/  ULEA UR33, UR4, UR21, 0x3 ;  /* 0x0000001504217291 */ /* 0x000fe2000f8e18ff */
[----:B--2---:R-:W-:Y:S01]  /*1df0*/  @!P3 MOV R2, 0x8000 ;  /* 0x000080000002b802 */ /* 0x004fe20000000f00 */
[----:B--2-4-:R-:W-:Y:S10]  /*1e00*/  @P0 BRA `(.L_x_33) ;  /* 0x00000000000c0947 */ /* 0x014ff40003800000 */
[----:B------:R-:W-:-:S04]  /*1e10*/  SHF.L.U32 R3, R12, 0x1f, RZ ;  /* 0x0000001f0c037819 */ /* 0x000fc800000006ff */
[----:B------:R-:W2:Y:S02]  /*1e20*/  SYNCS.PHASECHK.TRANS64.TRYWAIT P0, [UR33+0x18], R3 ;  /* 0x00001803ff0075a7 */ /* 0x000ea40008001121 */
[----:B--2---:R-:W-:Y:S05]  /*1e30*/  @!P0 BRA `(.L_x_34) ;  /* 0x00000058008c8947 */ /* 0x004fea0003800000 */
.L_x_33:
[----:B------:R2:W-:Y:S01]  /*1e40*/  @!P3 SYNCS.ARRIVE.TRANS64 RZ, [UR33], R2 ;  /* 0x00000002ffffb9a7 */ /* 0x0005e20008000021 */
[----:B------:R-:W-:-:S04]  /*1e50*/  ULOP3.LUT UR5, UR31, 0x2, URZ, 0xfc, !UPT ;  /* 0x000000021f057892 */ /* 0x000fc8000f8efcff */
[----:B------:R-:W-:-:S09]  /*1e60*/  UISETP.NE.AND UP0, UPT, UR5, 0x2, UPT ;  /* 0x000000020500788c */ /* 0x000fd2000bf05270 */
[----:B------:R-:W-:Y:S05]  /*1e70*/  BRA.U UP0, `(.L_x_35) ;  /* 0x0000000100047547 */ /* 0x000fea000b800000 */
[----:B------:R-:W-:Y:S05]  /*1e80*/  BPT.TRAP 0x1 ;  /* 0x000000040000795c */ /* 0x000fea0000300000 */
.L_x_35:
[----:B------:R-:W-:Y:S04]  /*1e90*/  BSSY.RECONVERGENT B0, `(.L_x_36) ;  /* 0x0000003000007945 */ /* 0x000fe80003800200 */
[----:B------:R-:W-:Y:S05]  /*1ea0*/  @P2 BRA `(.L_x_37) ;  /* 0x0000000000042947 */ /* 0x000fea0003800000 */
[----:B------:R-:W-:Y:S05]  /*1eb0*/  BPT.TRAP 0x1 ;  /* 0x000000040000795c */ /* 0x000fea0000300000 */
.L_x_37:
[----:B------:R-:W-:Y:S05]  /*1ec0*/  BSYNC.RECONVERGENT B0 ;  /* 0x0000000000007941 */ /* 0x000fea0003800200 */
.L_x_36:
[----:B------:R-:W-:Y:S02]  /*1ed0*/  UIADD3 UR5, UPT, UPT, UR4, 0x1, URZ ;  /* 0x0000000104057890 */ /* 0x000fe4000fffe0ff */
[----:B------:R-:W-:Y:S02]  /*1ee0*/  USHF.L.U32 UR7, UR4, 0xe, URZ ;  /* 0x0000000e04077899 */ /* 0x000fe400080006ff */
[----:B------:R-:W-:Y:S02]  /*1ef0*/  UISETP.NE.AND UP0, UPT, UR5, 0x3, UPT ;  /* 0x000000030500788c */ /* 0x000fe4000bf05270 */
[----:B------:R-:W-:Y:S02]  /*1f00*/  ULEA UR24, UR29, UR7, 0x1 ;  /* 0x000000071d187291 */ /* 0x000fe4000f8e08ff */
[----:B------:R-:W-:Y:S02]  /*1f10*/  USEL UR6, URZ, 0x1, UP0 ;  /* 0x00000001ff067887 */ /* 0x000fe40008000000 */
[----:B------:R-:W-:-:S02]  /*1f20*/  USEL UR23, UR5, URZ, UP0 ;  /* 0x000000ff05177287 */ /* 0x000fc40008000000 */
[----:B------:R-:W-:Y:S02]  /*1f30*/  UIADD3 UR4, UP1, UPT, UR40, 0x80, URZ ;  /* 0x0000008028047890 */ /* 0x000fe4000ff3e0ff */
[----:B------:R-:W-:Y:S01]  /*1f40*/  ULEA UR5, UR23, UR21, 0x3 ;  /* 0x0000001517057291 */ /* 0x000fe2000f8e18ff */
[----:B------:R-:W-:Y:S01]  /*1f50*/  LOP3.LUT R12, R12, UR6, RZ, 0x3c, !PT ;  /* 0x000000060c0c7c12 */ /* 0x000fe2000f8e3cff */
[----:B------:R-:W-:Y:S02]  /*1f60*/  UIADD3 UR24, UPT, UPT, UR21, UR24, URZ ;  /* 0x0000001815187290 */ /* 0x000fe4000fffe0ff */
[----:B------:R-:W-:Y:S01]  /*1f70*/  USHF.L.U32 UR34, UR13, 0x7, URZ ;  /* 0x000000070d227899 */ /* 0x000fe200080006ff */
[----:B-1----:R-:W-:Y:S01]  /*1f80*/  SHF.L.U32 R0, R12, 0x1f, RZ ;  /* 0x0000001f0c007819 */ /* 0x002fe200000006ff */
[----:B------:R-:W-:Y:S02]  /*1f90*/  UIADD3 UR6, UP0, UPT, UR40, 0x180, URZ ;  /* 0x0000018028067890 */ /* 0x000fe4000ff1e0ff */
[----:B------:R-:W-:Y:S01]  /*1fa0*/  UIADD3 UR8, UPT, UPT, UR21, UR7, URZ ;  /* 0x0000000715087290 */ /* 0x000fe2000fffe0ff */
[----:B------:R3:W4:Y:S01]  /*1fb0*/  SYNCS.PHASECHK.TRANS64.TRYWAIT P0, [UR5+0x18], R0 ;  /* 0x00001800ff0075a7 */ /* 0x0007220008001105 */
[----:B------:R-:W-:-:S02]  /*1fc0*/  UIADD3.X UR5, UPT, UPT, URZ, UR41, URZ, UP1, !UPT ;  /* 0x00000029ff057290 */ /* 0x000fc40008ffe4ff */
[----:B------:R-:W-:Y:S02]  /*1fd0*/  UIADD3 UR32, UPT, UPT, UR24, 0x3400, URZ ;  /* 0x0000340018207890 */ /* 0x000fe4000fffe0ff */
[----:B------:R-:W-:Y:S02]  /*1fe0*/  UIADD3 UR26, UPT, UPT, UR34, 0x40, URZ ;  /* 0x00000040221a7890 */ /* 0x000fe4000fffe0ff */
[----:B------:R-:W-:Y:S02]  /*1ff0*/  UIADD3 UR24, UPT, UPT, UR24, 0x5400, URZ ;  /* 0x0000540018187890 */ /* 0x000fe4000fffe0ff */
[----:B------:R-:W-:Y:S02]  /*2000*/  UIADD3.X UR7, UPT, UPT, URZ, UR41, URZ, UP0, !UPT ;  /* 0x00000029ff077290 */ /* 0x000fe400087fe4ff */
[----:B------:R-:W-:Y:S02]  /*2010*/  UIADD3 UR16, UPT, UPT, UR8, 0xf400, URZ ;  /* 0x0000f40008107890 */ /* 0x000fe4000fffe0ff */
[----:B------:R-:W-:Y:S01]  /*2020*/  UIADD3 UR8, UPT, UPT, UR8, 0x11400, URZ ;  /* 0x0001140008087890 */ /* 0x000fe2000fffe0ff */
[----:B------:R-:W-:Y:S01]  /*2030*/  UMOV UR10, 0x30000 ;  /* 0x00030000000a7882 */ /* 0x000fe20000000000 */
[----:B------:R-:W-:Y:S01]  /*2040*/  UMOV UR38, 0x0 ;  /* 0x0000000000267882 */ /* 0x000fe20000000000 */
[----:B------:R-:W-:Y:S01]  /*2050*/  UMOV UR39, 0x10000000 ;  /* 0x1000000000277882 */ /* 0x000fe20000000000 */
[----:B------:R-:W-:Y:S01]  /*2060*/  UMOV UR25, UR33 ;  /* 0x0000002100197c82 */ /* 0x000fe20008000000 */
[----:B------:R-:W-:Y:S01]  /*2070*/  UMOV UR27, UR35 ;  /* 0x00000023001b7c82 */ /* 0x000fe20008000000 */
[----:B------:R-:W-:Y:S01]  /*2080*/  UMOV UR28, UR36 ;  /* 0x00000024001c7c82 */ /* 0x000fe20008000000 */
[----:B------:R-:W-:Y:S01]  /*2090*/  UTMALDG.3D.MULTICAST [UR32], [UR4], UR10, desc[UR38] ;  /* 0x00002620040073b4 */ /* 0x000fe2000801180a */
[----:B------:R-:W-:Y:S01]  /*20a0*/  UMOV UR17, UR33 ;  /* 0x0000002100117c82 */ /* 0x000fe20008000000 */
[----:B------:R-:W-:Y:S01]  /*20b0*/  UMOV UR20, UR36 ;  /* 0x0000002400147c82 */ /* 0x000fe20008000000 */
[----:B------:R-:W-:Y:S01]  /*20c0*/  UMOV UR18, UR34 ;  /* 0x0000002200127c82 */ /* 0x000fe20008000000 */
[----:B------:R-:W-:Y:S01]  /*20d0*/  UMOV UR11, UR19 ;  /* 0x00000013000b7c82 */ /* 0x000fe20008000000 */
[----:B------:R-:W-:Y:S01]  /*20e0*/  UMOV UR12, UR36 ;  /* 0x00000024000c7c82 */ /* 0x000fe20008000000 */
[----:B------:R-:W-:Y:S01]  /*20f0*/  UMOV UR9, UR33 ;  /* 0x0000002100097c82 */ /* 0x000fe20008000000 */
[----:B------:R-:W-:Y:S01]  /*2100*/  UIADD3 UR13, UPT, UPT, UR13, 0x1, URZ ;  /* 0x000000010d0d7890 */ /* 0x000fe2000fffe0ff */
[----:B------:R1:W-:Y:S03]  /*2110*/  UTMALDG.3D.MULTICAST [UR24], [UR4], UR10, desc[UR38] ;  /* 0x00002618040073b4 */ /* 0x0003e6000801180a */
[----:B------:R-:W-:Y:S01]  /*2120*/  UISETP.NE.AND UP0, UPT, UR13, UR14, UPT ;  /* 0x0000000e0d00728c */ /* 0x000fe2000bf05270 */
[----:B------:R3:W-:Y:S01]  /*2130*/  UTMALDG.3D [UR16], [UR6], desc[UR38] ;  /* 0x00002610060075b4 */ /* 0x0007e20008011000 */
[----:B-1----:R-:W-:Y:S01]  /*2140*/  UMOV UR10, UR26 ;  /* 0x0000001a000a7c82 */ /* 0x002fe20008000000 */
[----:B------:R-:W-:Y:S01]  /*2150*/  UMOV UR4, UR23 ;  /* 0x0000001700047c82 */ /* 0x000fe20008000000 */
[----:B------:R3:W-:Y:S05]  /*2160*/  UTMALDG.3D [UR8], [UR6], desc[UR38] ;  /* 0x00002608060075b4 */ /* 0x0007ea0008011000 */
[----:B---3--:R-:W-:Y:S05]  /*2170*/  BRA.U UP0, `(.L_x_38) ;  /* 0xfffffffd00187547 */ /* 0x008fea000b83ffff */
.L_x_32:
[C---:B------:R-:W-:Y:S01]  /*2180*/  LEA R3, R11.reuse, UR21, 0x3 ;  /* 0x000000150b037c11 */ /* 0x040fe2000f8e18ff */
[----:B------:R-:W-:Y:S01]  /*2190*/  NOP ;  /* 0x0000000000007918 */ /* 0x000fe20000000000 */
[----:B-1----:R-:W-:Y:S02]  /*21a0*/  SHF.L.U32 R0, R10, 0x1f, RZ ;  /* 0x0000001f0a007819 */ /* 0x002fe400000006ff */
[----:B------:R-:W-:Y:S02]  /*21b0*/  LEA R4, R11, UR21, 0x4 ;  /* 0x000000150b047c11 */ /* 0x000fe4000f8e20ff */
[----:B--2-4-:R-:W1:Y:S02]  /*21c0*/  SYNCS.PHASECHK.TRANS64.TRYWAIT P0, [R3+URZ+0x70], R0 ;  /* 0x00007000030075a7 */ /* 0x014e6400080011ff */
[----:B-1----:R-:W-:Y:S05]  /*21d0*/  @!P0 BRA `(.L_x_39) ;  /* 0x0000005400bc8947 */ /* 0x002fea0003800000 */
.L_x_124:
[----:B------:R-:W2:Y:S01]  /*21e0*/  LDS.128 R4, [R4+0x100] ;  /* 0x0001000004047984 */ /* 0x000ea20000000c00 */
[----:B------:R-:W-:Y:S01]  /*21f0*/  UISETP.GE.AND UP0, UPT, UR42, 0x1, UPT ;  /* 0x000000012a00788c */ /* 0x000fe2000bf06270 */
[----:B------:R-:W-:Y:S01]  /*2200*/  @!PT LDS RZ, [RZ] ;  /* 0x00000000fffff984 */ /* 0x000fe20000000800 */
[----:B------:R-:W-:Y:S01]  /*2210*/  @!PT LDS RZ, [RZ] ;  /* 0x00000000fffff984 */ /* 0x000fe20000000800 */
[----:B------:R-:W-:Y:S01]  /*2220*/  @!PT LDS RZ, [RZ] ;  /* 0x00000000fffff984 */ /* 0x000fe20000000800 */
[----:B------:R-:W-:Y:S01]  /*2230*/  @!PT LDS RZ, [RZ] ;  /* 0x00000000fffff984 */ /* 0x000fe20000000800 */
[----:B------:R3:W-:Y:S06]  /*2240*/  MEMBAR.ALL.CTA ;  /* 0x0000000000007992 */ /* 0x0007ec0000008000 */
[----:B---3--:R-:W3:Y:S01]  /*2250*/  FENCE.VIEW.ASYNC.S ;  /* 0x00000000000073c6 */ /* 0x008ee20000000000 */
[----:B--2---:R-:W-:-:S13]  /*2260*/  LOP3.LUT P0, RZ, R6, 0x1, RZ, 0xc0, !PT ;  /* 0x0000000106ff7812 */ /* 0x004fda000780c0ff */
[----:B---3--:R-:W-:Y:S01]  /*2270*/  VOTEU.ANY UP1, P0 ;  /* 0x0000000000ff7886 */ /* 0x008fe20000020100 */
[----:B------:R-:W-:-:S13]  /*2280*/  PLOP3.LUT P0, PT, PT, PT, UP1, 0x80, 0x8 ;  /* 0x000000000008781c */ /* 0x000fda0003f0f018 */
[----:B-1----:R-:W-:Y:S02]  /*2290*/  @P0 LOP3.LUT R0, R5, 0xffff, RZ, 0xc0, !PT ;  /* 0x0000ffff05000812 */ /* 0x002fe400078ec0ff */
[----:B------:R-:W-:Y:S02]  /*22a0*/  @P0 MOV R2, R4 ;  /* 0x0000000400020202 */ /* 0x000fe40000000f00 */
[----:B------:R-:W-:Y:S01]  /*22b0*/  @P0 R2UR UR5, R0 ;  /* 0x00000000000502ca */ /* 0x000fe200000e0000 */
[----:B------:R-:W-:Y:S01]  /*22c0*/  VIADD R0, R3, 0x80 ;  /* 0x0000008003007836 */ /* 0x000fe20000000000 */
[----:B------:R-:W-:Y:S02]  /*22d0*/  @P0 SHF.R.U32.HI R4, RZ, 0x10, R5 ;  /* 0x00000010ff040819 */ /* 0x000fe40000011605 */
[----:B------:R-:W-:Y:S02]  /*22e0*/  @P0 R2UR UR6, R2 ;  /* 0x00000000020602ca */ /* 0x000fe400000e0000 */
[----:B------:R-:W-:-:S02]  /*22f0*/  PRMT R0, RZ, 0x654, R0 ;  /* 0x00000654ff007816 */ /* 0x000fc40000000000 */
[----:B------:R-:W-:Y:S02]  /*2300*/  @P0 R2UR UR4, R4 ;  /* 0x00000000040402ca */ /* 0x000fe400000e0000 */
[----:B------:R1:W-:Y:S03]  /*2310*/  SYNCS.ARRIVE.TRANS64.RED.A1T0 RZ, [R0+URZ], RZ ;  /* 0x000000ff00ff79a7 */ /* 0x0003e600081004ff */
[----:B------:R-:W-:-:S04]  /*2320*/  @UP1 UMOV UR37, UR5 ;  /* 0x0000000500251c82 */ /* 0x000fc80008000000 */
[----:B------:R-:W-:-:S04]  /*2330*/  @UP1 UMOV UR43, UR6 ;  /* 0x00000006002b1c82 */ /* 0x000fc80008000000 */
[----:B------:R-:W-:Y:S01]  /*2340*/  @UP1 UMOV UR36, UR4 ;  /* 0x0000000400241c82 */ /* 0x000fe20008000000 */
[----:B------:R-:W-:Y:S05]  /*2350*/  BRA.U !UP0, `(.L_x_40) ;  /* 0x0000000108d47547 */ /* 0x000fea000b800000 */
[----:B------:R-:W2:Y:S01]  /*2360*/  LDCU.128 UR12, c[0x0][0xb10] ;  /* 0x00016200ff0c77ac */ /* 0x000ea20008000c00 */
[----:B------:R-:W3:Y:S01]  /*2370*/  LDCU UR22, c[0x0][0xb20] ;  /* 0x00016400ff1677ac */ /* 0x000ee20008000800 */
[----:B------:R-:W4:Y:S01]  /*2380*/  LDCU UR20, c[0x0][0xb0c] ;  /* 0x00016180ff1477ac */ /* 0x000f220008000800 */
[----:B------:R-:W1:Y:S01]  /*2390*/  LDCU.64 UR8, c[0x0][0xb28] ;  /* 0x00016500ff0877ac */ /* 0x000e620008000a00 */
[----:B------:R-:W-:Y:S02]  /*23a0*/  UISETP.NE.AND UP3, UPT, UR42, 0x1, UPT ;  /* 0x000000012a00788c */ /* 0x000fe4000bf65270 */
[----:B--2---:R-:W-:Y:S02]  /*23b0*/  UIMAD.WIDE.U32 UR6, UR44, UR15, URZ ;  /* 0x0000000f2c0672a5 */ /* 0x004fe4000f8e00ff */
[----:B------:R-:W-:Y:S02]  /*23c0*/  UIMAD.WIDE.U32 UR4, UR45, UR12, URZ ;  /* 0x0000000c2d0472a5 */ /* 0x000fe4000f8e00ff */
[----:B------:R-:W-:-:S02]  /*23d0*/  UISETP.NE.AND UP0, UPT, UR14, 0x1, UPT ;  /* 0x000000010e00788c */ /* 0x000fc4000bf05270 */
[----:B------:R-:W-:Y:S01]  /*23e0*/  UIMAD.WIDE.U32 UR18, UR37, UR15, URZ ;  /* 0x0000000f251272a5 */ /* 0x000fe2000f8e00ff */
[----:B------:R-:W-:Y:S02]  /*23f0*/  UMOV UR6, UR7 ;  /* 0x0000000700067c82 */ /* 0x000fe40008000000 */
[----:B------:R-:W-:Y:S01]  /*2400*/  UMOV UR4, UR5 ;  /* 0x0000000500047c82 */ /* 0x000fe20008000000 */
[----:B---3--:R-:W-:Y:S02]  /*2410*/  USHF.R.U32.HI UR6, URZ, UR22, UR6 ;  /* 0x00000016ff067299 */ /* 0x008fe40008011606 */
[----:B----4-:R-:W-:Y:S02]  /*2420*/  UISETP.NE.AND UP2, UPT, UR20, 0x1, UPT ;  /* 0x000000011400788c */ /* 0x010fe4000bf45270 */
[----:B------:R-:W-:Y:S02]  /*2430*/  USHF.R.U32.HI UR4, URZ, UR13, UR4 ;  /* 0x0000000dff047299 */ /* 0x000fe40008011604 */
[----:B------:R-:W-:-:S02]  /*2440*/  USEL UR5, UR44, UR6, !UP0 ;  /* 0x000000062c057287 */ /* 0x000fc4000c000000 */
[----:B------:R-:W-:Y:S02]  /*2450*/  USEL UR6, UR45, UR4, !UP2 ;  /* 0x000000042d067287 */ /* 0x000fe4000d000000 */
[----:B-1----:R-:W-:Y:S01]  /*2460*/  UIMAD.WIDE.U32 UR10, UR5, UR8, URZ ;  /* 0x00000008050a72a5 */ /* 0x002fe2000f8e00ff */
[----:B------:R-:W-:Y:S01]  /*2470*/  UMOV UR4, UR19 ;  /* 0x0000001300047c82 */ /* 0x000fe20008000000 */
[----:B------:R-:W-:Y:S02]  /*2480*/  UIMAD.WIDE.U32 UR16, UR43, UR12, URZ ;  /* 0x0000000c2b1072a5 */ /* 0x000fe4000f8e00ff */
[----:B------:R-:W-:-:S03]  /*2490*/  UIMAD.WIDE.U32 UR18, UR6, UR8, URZ ;  /* 0x00000008061272a5 */ /* 0x000fc6000f8e00ff */
[----:B------:R-:W-:Y:S01]  /*24a0*/  UMOV UR10, UR11 ;  /* 0x0000000b000a7c82 */ /* 0x000fe20008000000 */
[----:B------:R-:W-:Y:S02]  /*24b0*/  USHF.R.U32.HI UR4, URZ, UR22, UR4 ;  /* 0x00000016ff047299 */ /* 0x000fe40008011604 */
[----:B------:R-:W-:Y:S01]  /*24c0*/  @UP3 USHF.R.U32.HI UR5, URZ, UR9, UR10 ;  /* 0x00000009ff053299 */ /* 0x000fe2000801160a */
[----:B------:R-:W-:Y:S01]  /*24d0*/  UMOV UR16, UR17 ;  /* 0x0000001100107c82 */ /* 0x000fe20008000000 */
[----:B------:R-:W-:Y:S01]  /*24e0*/  UMOV UR18, UR19 ;  /* 0x0000001300127c82 */ /* 0x000fe20008000000 */
[----:B------:R-:W-:Y:S02]  /*24f0*/  USHF.R.U32.HI UR13, URZ, UR13, UR16 ;  /* 0x0000000dff0d7299 */ /* 0x000fe40008011610 */
[----:B------:R-:W-:Y:S02]  /*2500*/  USEL UR4, UR37, UR4, !UP0 ;  /* 0x0000000425047287 */ /* 0x000fe4000c000000 */
[----:B------:R-:W-:-:S02]  /*2510*/  @UP3 USHF.R.U32.HI UR6, URZ, UR9, UR18 ;  /* 0x00000009ff063299 */ /* 0x000fc40008011612 */
[----:B------:R-:W-:Y:S02]  /*2520*/  UIMAD UR7, UR42, UR5, URZ ;  /* 0x000000052a0772a4 */ /* 0x000fe4000f8e02ff */
[----:B------:R-:W-:Y:S02]  /*2530*/  USEL UR5, UR43, UR13, !UP2 ;  /* 0x0000000d2b057287 */ /* 0x000fe4000d000000 */
[----:B------:R-:W-:Y:S02]  /*2540*/  UIMAD UR10, UR42, UR6, URZ ;  /* 0x000000062a0a72a4 */ /* 0x000fe4000f8e02ff */
[----:B------:R-:W-:Y:S02]  /*2550*/  UISETP.GE.AND UP0, UPT, UR4, UR7, UPT ;  /* 0x000000070400728c */ /* 0x000fe4000bf06270 */
[----:B------:R-:W-:Y:S02]  /*2560*/  UIMAD.WIDE.U32 UR12, UR4, UR8, URZ ;  /* 0x00000008040c72a5 */ /* 0x000fe4000f8e00ff */
[----:B------:R-:W-:-:S02]  /*2570*/  UISETP.GE.OR UP0, UPT, UR5, UR10, UP0 ;  /* 0x0000000a0500728c */ /* 0x000fc40008706670 */
        /* <DEDUP_REMOVED lines=19> */
.L_x_40:
[----:B------:R-:W2:Y:S02]  /*26b0*/  LDCU UR4, c[0x0][0xb30] ;  /* 0x00016600ff0477ac */ /* 0x000ea40008000800 */
[----:B--2---:R-:W-:-:S09]  /*26c0*/  UISETP.NE.AND UP0, UPT, UR4, 0x1, UPT ;  /* 0x000000010400788c */ /* 0x004fd2000bf05270 */
[----:B------:R-:W-:Y:S05]  /*26d0*/  BRA.U UP0, `(.L_x_41) ;  /* 0x0000000100447547 */ /* 0x000fea000b800000 */
[----:B------:R-:W2:Y:S01]  /*26e0*/  LDCU.128 UR8, c[0x0][0xb10] ;  /* 0x00016200ff0877ac */ /* 0x000ea20008000c00 */
[----:B------:R-:W3:Y:S01]  /*26f0*/  LDCU UR12, c[0x0][0xb0c] ;  /* 0x00016180ff0c77ac */ /* 0x000ee20008000800 */
[----:B------:R-:W4:Y:S01]  /*2700*/  LDCU UR13, c[0x0][0xb20] ;  /* 0x00016400ff0d77ac */ /* 0x000f220008000800 */
[----:B--2---:R-:W-:Y:S02]  /*2710*/  UIMAD.WIDE.U32 UR6, UR43, UR8, URZ ;  /* 0x000000082b0672a5 */ /* 0x004fe4000f8e00ff */
[----:B------:R-:W-:Y:S02]  /*2720*/  UIMAD.WIDE.U32 UR4, UR37, UR11, URZ ;  /* 0x0000000b250472a5 */ /* 0x000fe4000f8e00ff */
[----:B---3--:R-:W-:Y:S02]  /*2730*/  UISETP.NE.AND UP2, UPT, UR12, 0x1, UPT ;  /* 0x000000010c00788c */ /* 0x008fe4000bf45270 */
[----:B------:R-:W-:Y:S01]  /*2740*/  UISETP.NE.AND UP0, UPT, UR10, 0x1, UPT ;  /* 0x000000010a00788c */ /* 0x000fe2000bf05270 */
[----:B------:R-:W-:-:S02]  /*2750*/  UMOV UR6, UR7 ;  /* 0x0000000700067c82 */ /* 0x000fc40008000000 */
[----:B------:R-:W-:Y:S01]  /*2760*/  UMOV UR4, UR5 ;  /* 0x0000000500047c82 */ /* 0x000fe20008000000 */
[----:B------:R-:W-:Y:S02]  /*2770*/  USHF.R.U32.HI UR9, URZ, UR9, UR6 ;  /* 0x00000009ff097299 */ /* 0x000fe40008011606 */
[----:B----4-:R-:W-:Y:S02]  /*2780*/  USHF.R.U32.HI UR4, URZ, UR13, UR4 ;  /* 0x0000000dff047299 */ /* 0x010fe40008011604 */
[----:B------:R-:W-:Y:S02]  /*2790*/  USEL UR5, UR43, UR9, !UP2 ;  /* 0x000000092b057287 */ /* 0x000fe4000d000000 */
[----:B------:R-:W-:-:S04]  /*27a0*/  USEL UR4, UR37, UR4, !UP0 ;  /* 0x0000000425047287 */ /* 0x000fc8000c000000 */
[----:B------:R-:W-:Y:S02]  /*27b0*/  UIADD3 UR6, UPT, UPT, UR5, -UR4, URZ ;  /* 0x8000000405067290 */ /* 0x000fe4000fffe0ff */
[----:B------:R-:W-:Y:S02]  /*27c0*/  UIADD3 UR4, UPT, UPT, -UR5, UR4, URZ ;  /* 0x0000000405047290 */ /* 0x000fe4000fffe1ff */
[----:B------:R-:W-:Y:S02]  /*27d0*/  UIMAD UR37, UR6, UR10, UR37 ;  /* 0x0000000a062572a4 */ /* 0x000fe4000f8e0225 */
[----:B------:R-:W-:-:S12]  /*27e0*/  UIMAD UR43, UR4, UR12, UR43 ;  /* 0x0000000c042b72a4 */ /* 0x000fd8000f8e022b */
.L_x_41:
[----:B------:R-:W-:Y:S01]  /*27f0*/  VIADD R11, R11, 0x1 ;  /* 0x000000010b0b7836 */ /* 0x000fe20000000000 */
[----:B------:R-:W-:Y:S02]  /*2800*/  R2UR UR5, R48 ;  /* 0x00000000300572ca */ /* 0x000fe400000e0000 */
[----:B------:R-:W-:Y:S02]  /*2810*/  R2UR UR4, R47 ;  /* 0x000000002f0472ca */ /* 0x000fe400000e0000 */
[C---:B------:R-:W-:Y:S02]  /*2820*/  ISETP.NE.AND P0, PT, R11.reuse, 0x2, PT ;  /* 0x000000020b00780c */ /* 0x040fe40003f05270 */
[----:B------:R-:W-:Y:S02]  /*2830*/  PLOP3.LUT P1, PT, PT, PT, PT, 0x80, 0x8 ;  /* 0x000000000008781c */ /* 0x000fe40003f2f070 */
[----:B-1----:R-:W-:Y:S02]  /*2840*/  SEL R0, RZ, 0x1, P0 ;  /* 0x00000001ff007807 */ /* 0x002fe40000000000 */
[----:B------:R-:W-:-:S02]  /*2850*/  SEL R11, R11, RZ, P0 ;  /* 0x000000ff0b0b7207 */ /* 0x000fc40000000000 */
[----:B------:R-:W-:Y:S01]  /*2860*/  LOP3.LUT R10, R10, R0, RZ, 0x3c, !PT ;  /* 0x000000000a0a7212 */ /* 0x000fe200078e3cff */
[----:B------:R-:W-:Y:S02]  /*2870*/  UIADD3 UR25, UPT, UPT, UR43, UR5, URZ ;  /* 0x000000052b197290 */ /* 0x000fe4000fffe0ff */
[----:B------:R-:W-:Y:S01]  /*2880*/  UIADD3 UR26, UPT, UPT, UR37, UR4, URZ ;  /* 0x00000004251a7290 */ /* 0x000fe2000fffe0ff */
[----:B------:R-:W-:Y:S11]  /*2890*/  BRA.U UP1, `(.L_x_42) ;  /* 0xffffffed01d47547 */ /* 0x000ff6000b83ffff */
[----:B------:R-:W-:Y:S01]  /*28a0*/  UIADD3 UR21, UPT, UPT, UR21, 0x18, URZ ;  /* 0x0000001815157890 */ /* 0x000fe2000fffe0ff */
[----:B------:R-:W-:-:S03]  /*28b0*/  SHF.L.U32 R2, R12, 0x1f, RZ ;  /* 0x0000001f0c027819 */ /* 0x000fc600000006ff */
[----:B------:R-:W-:-:S09]  /*28c0*/  ULEA UR4, UR23, UR21, 0x3 ;  /* 0x0000001517047291 */ /* 0x000fd2000f8e18ff */
[----:B------:R-:W1:Y:S02]  /*28d0*/  SYNCS.PHASECHK.TRANS64.TRYWAIT P0, [UR4], R2 ;  /* 0x00000002ff0075a7 */ /* 0x000e640008001104 */
[----:B-1----:R-:W-:Y:S05]  /*28e0*/  @!P0 BRA `(.L_x_43) ;  /* 0x00000050000c8947 */ /* 0x002fea0003800000 */
.L_x_126:
[----:B------:R-:W-:-:S04]  /*28f0*/  UIADD3 UR4, UPT, UPT, UR23, 0x1, URZ ;  /* 0x0000000117047890 */ /* 0x000fc8000fffe0ff */
[----:B------:R-:W-:-:S04]  /*2900*/  UISETP.NE.AND UP0, UPT, UR4, 0x3, UPT ;  /* 0x000000030400788c */ /* 0x000fc8000bf05270 */
[----:B------:R-:W-:Y:S02]  /*2910*/  USEL UR6, URZ, 0x1, UP0 ;  /* 0x00000001ff067887 */ /* 0x000fe40008000000 */
[----:B------:R-:W-:-:S04]  /*2920*/  USEL UR4, UR4, URZ, UP0 ;  /* 0x000000ff04047287 */ /* 0x000fc80008000000 */
[----:B------:R-:W-:Y:S01]  /*2930*/  ULEA UR5, UR4, UR21, 0x3 ;  /* 0x0000001504057291 */ /* 0x000fe2000f8e18ff */
[----:B------:R-:W-:-:S04]  /*2940*/  LOP3.LUT R12, R12, UR6, RZ, 0x3c, !PT ;  /* 0x000000060c0c7c12 */ /* 0x000fc8000f8e3cff */
[----:B-1----:R-:W-:-:S04]  /*2950*/  SHF.L.U32 R2, R12, 0x1f, RZ ;  /* 0x0000001f0c027819 */ /* 0x002fc800000006ff */
[----:B------:R-:W1:Y:S02]  /*2960*/  SYNCS.PHASECHK.TRANS64.TRYWAIT P0, [UR5], R2 ;  /* 0x00000002ff0075a7 */ /* 0x000e640008001105 */
[----:B-1----:R-:W-:Y:S05]  /*2970*/  @!P0 BRA `(.L_x_44) ;  /* 0x0000005000008947 */ /* 0x002fea0003800000 */
.L_x_128:
[----:B------:R-:W-:-:S04]  /*2980*/  UIADD3 UR4, UPT, UPT, UR4, 0x1, URZ ;  /* 0x0000000104047890 */ /* 0x000fc8000fffe0ff */
[----:B------:R-:W-:-:S04]  /*2990*/  UISETP.NE.AND UP0, UPT, UR4, 0x3, UPT ;  /* 0x000000030400788c */ /* 0x000fc8000bf05270 */
[----:B------:R-:W-:Y:S02]  /*29a0*/  USEL UR5, URZ, 0x1, UP0 ;  /* 0x00000001ff057887 */ /* 0x000fe40008000000 */
[----:B------:R-:W-:-:S04]  /*29b0*/  USEL UR4, UR4, URZ, UP0 ;  /* 0x000000ff04047287 */ /* 0x000fc80008000000 */
[----:B------:R-:W-:Y:S01]  /*29c0*/  ULEA UR4, UR4, UR21, 0x3 ;  /* 0x0000001504047291 */ /* 0x000fe2000f8e18ff */
[----:B-1----:R-:W-:-:S04]  /*29d0*/  LOP3.LUT R2, R12, UR5, RZ, 0x3c, !PT ;  /* 0x000000050c027c12 */ /* 0x002fc8000f8e3cff */
[----:B------:R-:W-:Y:S01]  /*29e0*/  SHF.L.U32 R2, R2, 0x1f, RZ ;  /* 0x0000001f02027819 */ /* 0x000fe200000006ff */
[----:B------:R-:W-:-:S07]  /*29f0*/  IMAD.U32 R0, RZ, RZ, UR4 ;  /* 0x00000004ff007e24 */ /* 0x000fce000f8e00ff */
.L_x_45:
[----:B-1----:R1:W2:Y:S02]  /*2a00*/  SYNCS.PHASECHK.TRANS64.TRYWAIT P0, [R0+URZ], R2 ;  /* 0x00000002000075a7 */ /* 0x0022a400080011ff */
[----:B--2---:R-:W-:Y:S05]  /*2a10*/  @!P0 NANOSLEEP.SYNCS 0x989680 ;  /* 0x009896800000895d */ /* 0x004fea0003900000 */
[----:B------:R-:W2:Y:S02]  /*2a20*/  @!P0 SYNCS.PHASECHK.TRANS64 P0, [R0+URZ], R2 ;  /* 0x00000002000085a7 */ /* 0x000ea400080010ff */
[----:B--2---:R-:W-:Y:S05]  /*2a30*/  @P0 EXIT ;  /* 0x000000000000094d */ /* 0x004fea0003800000 */
[----:B------:R-:W-:Y:S05]  /*2a40*/  BRA `(.L_x_45) ;  /* 0xfffffffc00ec7947 */ /* 0x000fea000383ffff */
.L_x_22:
[----:B------:R-:W-:-:S04]  /*2a50*/  UISETP.NE.AND UP0, UPT, UR54, URZ, UPT ;  /* 0x000000ff3600728c */ /* 0x000fc8000bf05270 */
[----:B------:R-:W-:-:S09]  /*2a60*/  UISETP.NE.OR UP0, UPT, UR22, 0x1, UP0 ;  /* 0x000000011600788c */ /* 0x000fd20008705670 */
[----:B------:R-:W-:Y:S05]  /*2a70*/  BRA.U UP0, `(.L_x_46) ;  /* 0x0000000500487547 */ /* 0x000fea000b800000 */
[----:B------:R-:W-:Y:S01]  /*2a80*/  ISETP.GE.U32.AND P2, PT, R0, 0x2, PT ;  /* 0x000000020000780c */ /* 0x000fe20003f46070 */
[----:B------:R-:W-:Y:S01]  /*2a90*/  IMAD.MOV.U32 R12, RZ, RZ, 0x1 ;  /* 0x00000001ff0c7424 */ /* 0x000fe200078e00ff */
[----:B------:R-:W-:Y:S02]  /*2aa0*/  CS2R R10, SRZ ;  /* 0x00000000000a7805 */ /* 0x000fe4000001ff00 */
[----:B------:R-:W-:Y:S01]  /*2ab0*/  CS2R R8, SRZ ;  /* 0x0000000000087805 */ /* 0x000fe2000001ff00 */
[----:B------:R-:W-:Y:S01]  /*2ac0*/  UMOV UR6, 0x400 ;  /* 0x0000040000067882 */ /* 0x000fe20000000000 */
[----:B------:R-:W-:Y:S01]  /*2ad0*/  UMOV UR5, URZ ;  /* 0x000000ff00057c82 */ /* 0x000fe20008000000 */
[----:B------:R-:W-:-:S12]  /*2ae0*/  ULEA UR6, UR54, UR6, 0x18 ;  /* 0x0000000636067291 */ /* 0x000fd8000f8ec0ff */
.L_x_50:
[----:B------:R-:W-:Y:S02]  /*2af0*/  LEA R2, R8, UR6, 0x3 ;  /* 0x0000000608027c11 */ /* 0x000fe4000f8e18ff */
[----:B------:R-:W-:-:S03]  /*2b00*/  SHF.L.U32 R4, R9, 0x1f, RZ ;  /* 0x0000001f09047819 */ /* 0x000fc600000006ff */
[----:B------:R-:W-:Y:S01]  /*2b10*/  VIADD R5, R2, 0xe0 ;  /* 0x000000e002057836 */ /* 0x000fe20000000000 */
[----:B------:R-:W1:Y:S02]  /*2b20*/  SYNCS.PHASECHK.TRANS64.TRYWAIT P0, [R2+URZ+0xd0], R4 ;  /* 0x0000d004020075a7 */ /* 0x000e6400080011ff */
[----:B-1----:R-:W-:Y:S05]  /*2b30*/  @!P0 BRA `(.L_x_47) ;  /* 0x0000004c00a88947 */ /* 0x002fea0003800000 */
.L_x_129:
[----:B------:R-:W-:Y:S01]  /*2b40*/  ULEA UR4, UR5, UR6, 0x3 ;  /* 0x0000000605047291 */ /* 0x000fe2000f8e18ff */
[----:B-1----:R-:W-:Y:S01]  /*2b50*/  PRMT R2, RZ, 0x654, R5 ;  /* 0x00000654ff027816 */ /* 0x002fe20000000005 */
[----:B------:R-:W-:Y:S01]  /*2b60*/  @!P2 IMAD.MOV.U32 R4, RZ, RZ, 0x10 ;  /* 0x00000010ff04a424 */ /* 0x000fe200078e00ff */
[----:B------:R-:W-:Y:S01]  /*2b70*/  SHF.L.U32 R5, R12, 0x1f, RZ ;  /* 0x0000001f0c057819 */ /* 0x000fe200000006ff */
[----:B------:R-:W-:Y:S01]  /*2b80*/  UIADD3 UR7, UPT, UPT, UR4, 0x70, URZ ;  /* 0x0000007004077890 */ /* 0x000fe2000fffe0ff */
[----:B------:R1:W-:Y:S05]  /*2b90*/  SYNCS.ARRIVE.TRANS64.RED.A1T0 RZ, [R2+URZ], RZ ;  /* 0x000000ff02ff79a7 */ /* 0x0003ea00081004ff */
[----:B------:R-:W-:Y:S01]  /*2ba0*/  IMAD.U32 R6, RZ, RZ, UR7 ;  /* 0x00000007ff067e24 */ /* 0x000fe2000f8e00ff */
[----:B------:R-:W2:Y:S04]  /*2bb0*/  SYNCS.PHASECHK.TRANS64.TRYWAIT P0, [UR4+0x80], R5 ;  /* 0x00008005ff0075a7 */ /* 0x000ea80008001104 */
[----:B------:R-:W-:Y:S01]  /*2bc0*/  PRMT R6, R0, 0x654, R6 ;  /* 0x0000065400067816 */ /* 0x000fe20000000006 */
[----:B-12---:R-:W-:Y:S06]  /*2bd0*/  @!P0 BRA `(.L_x_48) ;  /* 0x0000004c00948947 */ /* 0x006fec0003800000 */
.L_x_131:
[----:B------:R-:W-:Y:S01]  /*2be0*/  ULEA UR8, UR5, UR6, 0x4 ;  /* 0x0000000605087291 */ /* 0x000fe2000f8e20ff */
[----:B------:R-:W-:Y:S01]  /*2bf0*/  SEL R3, R6, R3, !P2 ;  /* 0x0000000306037207 */ /* 0x000fe20005000000 */
[----:B------:R-:W-:Y:S01]  /*2c00*/  UIADD3 UR9, UPT, UPT, UR4, 0x70, URZ ;  /* 0x0000007004097890 */ /* 0x000fe2000fffe0ff */
[----:B-1----:R-:W-:Y:S01]  /*2c10*/  LEA R2, R11, UR6, 0x3 ;  /* 0x000000060b027c11 */ /* 0x002fe2000f8e18ff */
[----:B------:R-:W-:Y:S01]  /*2c20*/  UIADD3 UR8, UPT, UPT, UR8, 0x100, URZ ;  /* 0x0000010008087890 */ /* 0x000fe2000fffe0ff */
[----:B------:R1:W-:Y:S01]  /*2c30*/  @!P2 SYNCS.ARRIVE.TRANS64.RED RZ, [R3+URZ], R4 ;  /* 0x0000000403ffa9a7 */ /* 0x0003e200080004ff */
[----:B------:R-:W-:Y:S01]  /*2c40*/  UIADD3 UR4, UPT, UPT, UR5, 0x1, URZ ;  /* 0x0000000105047890 */ /* 0x000fe2000fffe0ff */
[----:B------:R-:W-:-:S03]  /*2c50*/  VIADD R8, R8, 0x1 ;  /* 0x0000000108087836 */ /* 0x000fc60000000000 */
[----:B------:R-:W-:Y:S02]  /*2c60*/  UISETP.NE.AND UP0, UPT, UR4, 0x2, UPT ;  /* 0x000000020400788c */ /* 0x000fe4000bf05270 */
[----:B------:R-:W-:Y:S01]  /*2c70*/  ISETP.NE.AND P0, PT, R8, 0x2, PT ;  /* 0x000000020800780c */ /* 0x000fe20003f05270 */
[----:B------:R-:W-:Y:S06]  /*2c80*/  UGETNEXTWORKID.BROADCAST [UR8], [UR9] ;  /* 0x00000000080073ca */ /* 0x000fec0008000100 */
[----:B------:R-:W-:Y:S02]  /*2c90*/  USEL UR7, URZ, 0x1, UP0 ;  /* 0x00000001ff077887 */ /* 0x000fe40008000000 */
[----:B------:R-:W-:-:S04]  /*2ca0*/  USEL UR5, UR4, URZ, UP0 ;  /* 0x000000ff04057287 */ /* 0x000fc80008000000 */
[----:B------:R-:W-:Y:S02]  /*2cb0*/  LOP3.LUT R12, R12, UR7, RZ, 0x3c, !PT ;  /* 0x000000070c0c7c12 */ /* 0x000fe4000f8e3cff */
[----:B-1----:R-:W-:-:S04]  /*2cc0*/  SHF.L.U32 R4, R10, 0x1f, RZ ;  /* 0x0000001f0a047819 */ /* 0x002fc800000006ff */
[----:B------:R-:W1:Y:S02]  /*2cd0*/  SYNCS.PHASECHK.TRANS64.TRYWAIT P1, [R2+URZ+0x70], R4 ;  /* 0x00007004020075a7 */ /* 0x000e6400080211ff */
[----:B-1----:R-:W-:Y:S05]  /*2ce0*/  @!P1 BRA `(.L_x_49) ;  /* 0x0000004c00689947 */ /* 0x002fea0003800000 */
.L_x_132:
[C---:B-1----:R-:W-:Y:S01]  /*2cf0*/  LEA R4, R11.reuse, UR6, 0x4 ;  /* 0x000000060b047c11 */ /* 0x042fe2000f8e20ff */
[----:B------:R-:W-:Y:S01]  /*2d00*/  VIADD R2, R2, 0x80 ;  /* 0x0000008002027836 */ /* 0x000fe20000000000 */
[----:B------:R-:W-:Y:S01]  /*2d10*/  SEL R8, R8, RZ, P0 ;  /* 0x000000ff08087207 */ /* 0x000fe20000000000 */
[----:B------:R-:W-:-:S03]  /*2d20*/  VIADD R11, R11, 0x1 ;  /* 0x000000010b0b7836 */ /* 0x000fc60000000000 */
[----:B------:R-:W1:Y:S01]  /*2d30*/  LDS.128 R4, [R4+0x100] ;  /* 0x0001000004047984 */ /* 0x000e620000000c00 */
[----:B------:R-:W-:Y:S02]  /*2d40*/  PRMT R2, RZ, 0x654, R2 ;  /* 0x00000654ff027816 */ /* 0x000fe40000000002 */
[C---:B------:R-:W-:Y:S01]  /*2d50*/  ISETP.NE.AND P1, PT, R11.reuse, 0x2, PT ;  /* 0x000000020b00780c */ /* 0x040fe20003f25270 */
[----:B------:R-:W-:Y:S01]  /*2d60*/  @!PT LDS RZ, [RZ] ;  /* 0x00000000fffff984 */ /* 0x000fe20000000800 */
[----:B------:R-:W-:Y:S01]  /*2d70*/  @!PT LDS RZ, [RZ] ;  /* 0x00000000fffff984 */ /* 0x000fe20000000800 */
[----:B------:R-:W-:Y:S01]  /*2d80*/  @!PT LDS RZ, [RZ] ;  /* 0x00000000fffff984 */ /* 0x000fe20000000800 */
[----:B------:R-:W-:Y:S01]  /*2d90*/  @!PT LDS RZ, [RZ] ;  /* 0x00000000fffff984 */ /* 0x000fe20000000800 */
[----:B------:R2:W-:Y:S06]  /*2da0*/  MEMBAR.ALL.CTA ;  /* 0x0000000000007992 */ /* 0x0005ec0000008000 */
[----:B--2---:R-:W2:Y:S01]  /*2db0*/  FENCE.VIEW.ASYNC.S ;  /* 0x00000000000073c6 */ /* 0x004ea20000000000 */
[----:B------:R-:W-:Y:S01]  /*2dc0*/  SEL R11, R11, RZ, P1 ;  /* 0x000000ff0b0b7207 */ /* 0x000fe20000800000 */
[----:B--2---:R2:W-:Y:S01]  /*2dd0*/  SYNCS.ARRIVE.TRANS64.RED.A1T0 RZ, [R2+URZ], RZ ;  /* 0x000000ff02ff79a7 */ /* 0x0045e200081004ff */
[----:B-1----:R-:W-:-:S02]  /*2de0*/  LOP3.LUT P3, RZ, R6, 0x1, RZ, 0xc0, !PT ;  /* 0x0000000106ff7812 */ /* 0x002fc4000786c0ff */
[----:B------:R-:W-:-:S04]  /*2df0*/  SEL R4, RZ, 0x1, P1 ;  /* 0x00000001ff047807 */ /* 0x000fc80000800000 */
[----:B------:R-:W-:Y:S02]  /*2e00*/  LOP3.LUT R10, R10, R4, RZ, 0x3c, !PT ;  /* 0x000000040a0a7212 */ /* 0x000fe400078e3cff */
[----:B--2---:R-:W-:-:S04]  /*2e10*/  SEL R2, RZ, 0x1, P0 ;  /* 0x00000001ff027807 */ /* 0x004fc80000000000 */
[----:B------:R-:W-:Y:S01]  /*2e20*/  LOP3.LUT R9, R9, R2, RZ, 0x3c, !PT ;  /* 0x0000000209097212 */ /* 0x000fe200078e3cff */
[----:B------:R-:W-:Y:S06]  /*2e30*/  @P3 BRA `(.L_x_50) ;  /* 0xfffffffc002c3947 */ /* 0x000fec000383ffff */
[----:B------:R-:W-:Y:S01]  /*2e40*/  ULEA UR4, UR5, UR6, 0x3 ;  /* 0x0000000605047291 */ /* 0x000fe2000f8e18ff */
[----:B------:R-:W-:-:S08]  /*2e50*/  SHF.L.U32 R2, R12, 0x1f, RZ ;  /* 0x0000001f0c027819 */ /* 0x000fd000000006ff */
[----:B------:R-:W1:Y:S02]  /*2e60*/  SYNCS.PHASECHK.TRANS64 P0, [UR4+0x80], R2 ;  /* 0x00008002ff0075a7 */ /* 0x000e640008001004 */
[----:B-1----:R-:W-:Y:S05]  /*2e70*/  @P0 BRA `(.L_x_51) ;  /* 0x0000000000080947 */ /* 0x002fea0003800000 */
[----:B------:R-:W1:Y:S02]  /*2e80*/  SYNCS.PHASECHK.TRANS64.TRYWAIT P0, [UR4+0x80], R2 ;  /* 0x00008002ff0075a7 */ /* 0x000e640008001104 */
[----:B-1----:R-:W-:Y:S05]  /*2e90*/  @!P0 BRA `(.L_x_52) ;  /* 0x0000004c00108947 */ /* 0x002fea0003800000 */
.L_x_51:
[----:B------:R-:W-:-:S04]  /*2ea0*/  UIADD3 UR7, UPT, UPT, UR5, 0x1, URZ ;  /* 0x0000000105077890 */ /* 0x000fc8000fffe0ff */
[----:B------:R-:W-:-:S04]  /*2eb0*/  UISETP.NE.AND UP0, UPT, UR7, 0x2, UPT ;  /* 0x000000020700788c */ /* 0x000fc8000bf05270 */
[----:B------:R-:W-:Y:S02]  /*2ec0*/  USEL UR8, URZ, 0x1, UP0 ;  /* 0x00000001ff087887 */ /* 0x000fe40008000000 */
[----:B------:R-:W-:-:S04]  /*2ed0*/  USEL UR7, UR7, URZ, UP0 ;  /* 0x000000ff07077287 */ /* 0x000fc80008000000 */
[----:B------:R-:W-:Y:S01]  /*2ee0*/  ULEA UR7, UR7, UR6, 0x3 ;  /* 0x0000000607077291 */ /* 0x000fe2000f8e18ff */
[----:B-1----:R-:W-:-:S04]  /*2ef0*/  LOP3.LUT R2, R12, UR8, RZ, 0x3c, !PT ;  /* 0x000000080c027c12 */ /* 0x002fc8000f8e3cff */
[----:B------:R-:W-:-:S04]  /*2f00*/  SHF.L.U32 R0, R2, 0x1f, RZ ;  /* 0x0000001f02007819 */ /* 0x000fc800000006ff */
[----:B------:R-:W1:Y:S02]  /*2f10*/  SYNCS.PHASECHK.TRANS64 P0, [UR7+0x80], R0 ;  /* 0x00008000ff0075a7 */ /* 0x000e640008001007 */
[----:B-1----:R-:W-:Y:S05]  /*2f20*/  @P0 EXIT ;  /* 0x000000000000094d */ /* 0x002fea0003800000 */
[----:B------:R-:W-:Y:S02]  /*2f30*/  SHF.L.U32 R2, R2, 0x1f, RZ ;  /* 0x0000001f02027819 */ /* 0x000fe400000006ff */
[----:B------:R-:W-:-:S07]  /*2f40*/  MOV R0, UR7 ;  /* 0x0000000700007c02 */ /* 0x000fce0008000f00 */
.L_x_53:
[----:B-1----:R1:W2:Y:S02]  /*2f50*/  SYNCS.PHASECHK.TRANS64.TRYWAIT P0, [R0+URZ+0x80], R2 ;  /* 0x00008002000075a7 */ /* 0x0022a400080011ff */
[----:B--2---:R-:W-:Y:S05]  /*2f60*/  @!P0 NANOSLEEP.SYNCS 0x989680 ;  /* 0x009896800000895d */ /* 0x004fea0003900000 */
[----:B------:R-:W2:Y:S02]  /*2f70*/  @!P0 SYNCS.PHASECHK.TRANS64 P0, [R0+URZ+0x80], R2 ;  /* 0x00008002000085a7 */ /* 0x000ea400080010ff */
[----:B--2---:R-:W-:Y:S05]  /*2f80*/  @P0 EXIT ;  /* 0x000000000000094d */ /* 0x004fea0003800000 */
[----:B------:R-:W-:Y:S05]  /*2f90*/  BRA `(.L_x_53) ;  /* 0xfffffffc00ec7947 */ /* 0x000fea000383ffff */
.L_x_46:
[----:B------:R-:W-:Y:S05]  /*2fa0*/  BRA.U UP4, `(.L_x_54) ;  /* 0x0000001104447547 */ /* 0x000fea000b800000 */
[----:B------:R-:W-:Y:S01]  /*2fb0*/  UMOV UR4, 0x40 ;  /* 0x0000004000047882 */ /* 0x000fe20000000000 */
[----:B------:R-:W-:Y:S01]  /*2fc0*/  NOP ;  /* 0x0000000000007918 */ /* 0x000fe20000000000 */
[----:B------:R-:W-:Y:S01]  /*2fd0*/  ULEA UR5, UR54, UR4, 0x18 ;  /* 0x0000000436057291 */ /* 0x000fe2000f8ec0ff */
[----:B------:R-:W-:Y:S02]  /*2fe0*/  UMOV UR6, 0x400 ;  /* 0x0000040000067882 */ /* 0x000fe40000000000 */
[----:B------:R-:W-:-:S06]  /*2ff0*/  ULEA UR6, UR54, UR6, 0x18 ;  /* 0x0000000636067291 */ /* 0x000fcc000f8ec0ff */
[----:B------:R-:W1:Y:S02]  /*3000*/  LDS.U8 R0, [UR5+0x1c] ;  /* 0x00001c05ff007984 */ /* 0x000e640008000000 */
[----:B-1----:R-:W-:-:S13]  /*3010*/  ISETP.NE.AND P0, PT, R0, RZ, PT ;  /* 0x000000ff0000720c */ /* 0x002fda0003f05270 */
[----:B------:R-:W-:Y:S05]  /*3020*/  @P0 BRA `(.L_x_55) ;  /* 0x0000000000580947 */ /* 0x000fea0003800000 */
[----:B------:R-:W-:-:S13]  /*3030*/  ELECT P0, URZ, PT ;  /* 0x0000000000ff782f */ /* 0x000fda0003800000 */
[----:B------:R-:W-:Y:S05]  /*3040*/  @!P0 BRA `(.L_x_56) ;  /* 0x0000000000608947 */ /* 0x000fea0003800000 */
[----:B------:R-:W-:Y:S01]  /*3050*/  UMOV UR4, 0x10 ;  /* 0x0000001000047882 */ /* 0x000fe20000000000 */
[----:B------:R-:W-:Y:S01]  /*3060*/  HFMA2 R0, -RZ, RZ, 0, 5.9604644775390625e-08 ;  /* 0x00000001ff007431 */ /* 0x000fe200000001ff */
[----:B------:R-:W-:-:S03]  /*3070*/  MOV R3, 0xffff ;  /* 0x0000ffff00037802 */ /* 0x000fc60000000f00 */
[----:B------:R-:W-:Y:S04]  /*3080*/  DEPBAR.LE SB1, 0x36 ;  /* 0x00009d800000791a */ /* 0x000fe80000000000 */
[----:B------:R-:W1:Y:S02]  /*3090*/  UTCATOMSWS.FIND_AND_SET.ALIGN UP0, UR4, UR4 ;  /* 0x00000004000475e3 */ /* 0x000e640008000800 */
[----:B-1----:R-:W-:Y:S01]  /*30a0*/  MOV R4, UR4 ;  /* 0x0000000400047c02 */ /* 0x002fe20008000f00 */
[----:B------:R-:W-:Y:S06]  /*30b0*/  BRA.U UP0, `(.L_x_57) ;  /* 0x0000000100187547 */ /* 0x000fec000b800000 */
.L_x_58:
[----:B------:R-:W-:Y:S05]  /*30c0*/  NANOSLEEP 0x64 ;  /* 0x000000640000795d */ /* 0x000fea0003800000 */
[----:B------:R-:W-:-:S05]  /*30d0*/  UMOV UR4, 0x10 ;  /* 0x0000001000047882 */ /* 0x000fca0000000000 */
[----:B------:R-:W-:Y:S04]  /*30e0*/  DEPBAR.LE SB1, 0x36 ;  /* 0x00009d800000791a */ /* 0x000fe80000000000 */
[----:B------:R-:W1:Y:S02]  /*30f0*/  UTCATOMSWS.FIND_AND_SET.ALIGN UP0, UR4, UR4 ;  /* 0x00000004000475e3 */ /* 0x000e640008000800 */
[----:B-1----:R-:W-:Y:S01]  /*3100*/  MOV R4, UR4 ;  /* 0x0000000400047c02 */ /* 0x002fe20008000f00 */
[----:B------:R-:W-:Y:S05]  /*3110*/  BRA.U !UP0, `(.L_x_58) ;  /* 0xfffffffd08e87547 */ /* 0x000fea000b83ffff */
.L_x_57:
[-C--:B------:R-:W-:Y:S02]  /*3120*/  SHF.L.U32 R3, R3, R4.reuse, RZ ;  /* 0x0000000403037219 */ /* 0x080fe400000006ff */
[----:B------:R-:W-:Y:S01]  /*3130*/  SHF.L.U32 R0, R0, R4, RZ ;  /* 0x0000000400007219 */ /* 0x000fe200000006ff */
[----:B------:R-:W-:Y:S02]  /*3140*/  IMAD.SHL.U32 R4, R4, 0x20, RZ ;  /* 0x0000002004047824 */ /* 0x000fe400078e00ff */
[----:B------:R1:W-:Y:S04]  /*3150*/  ATOMS.OR RZ, [UR5+0x14], R3 ;  /* 0x00001403ffff798c */ /* 0x0003e8000b000005 */
[----:B------:R1:W-:Y:S04]  /*3160*/  ATOMS.OR RZ, [UR5+0x18], R0 ;  /* 0x00001800ffff798c */ /* 0x0003e8000b000005 */
[----:B------:R1:W-:Y:S01]  /*3170*/  STS [UR6+0x120], R4 ;  /* 0x00012004ff007988 */ /* 0x0003e20008000806 */
[----:B------:R-:W-:Y:S05]  /*3180*/  BRA `(.L_x_56) ;  /* 0x0000000000107947 */ /* 0x000fea0003800000 */
.L_x_55:
[----:B------:R-:W-:Y:S02]  /*3190*/  MOV R0, 0xffffffff ;  /* 0xffffffff00007802 */ /* 0x000fe40000000f00 */
[----:B------:R-:W-:-:S03]  /*31a0*/  MOV R4, 0x31d0 ;  /* 0x000031d000047802 */ /* 0x000fc60000000f00 */
[----:B------:R1:W-:Y:S04]  /*31b0*/  STS [UR6+0x120], R0 ;  /* 0x00012000ff007988 */ /* 0x0003e80008000806 */
[----:B-1---5:R-:W-:Y:S05]  /*31c0*/  CALL.REL.NOINC `($__internal_1_$__cuda_sm10x_tcgen05_guardrail_trap_phase_invalid_during_alloc) ;  /* 0x0000004c00e87944 */ /* 0x022fea0003c00000 */
.L_x_56:
[----:B------:R-:W-:Y:S05]  /*31d0*/  WARPSYNC.ALL ;  /* 0x0000000000007948 */ /* 0x000fea0003800000 */
[----:B------:R-:W2:Y:S01]  /*31e0*/  S2UR UR4, SR_CgaCtaId ;  /* 0x00000000000479c3 */ /* 0x000ea20000008800 */
[----:B------:R-:W-:Y:S01]  /*31f0*/  UMOV UR41, 0x400 ;  /* 0x0000040000297882 */ /* 0x000fe20000000000 */
[----:B------:R-:W-:-:S06]  /*3200*/  NOP ;  /* 0x0000000000007918 */ /* 0x000fcc0000000000 */
[----:B------:R-:W-:Y:S06]  /*3210*/  BAR.ARV 0x6, 0xa0 ;  /* 0x0182800000007b1d */ /* 0x000fec0000002000 */
[----:B------:R-:W3:Y:S01]  /*3220*/  LDCU UR6, c[0x0][0x38c] ;  /* 0x00007180ff0677ac */ /* 0x000ee20008000800 */
[----:B------:R-:W-:Y:S01]  /*3230*/  LOP3.LUT R2, R2, 0xffff, RZ, 0xc0, !PT ;  /* 0x0000ffff02027812 */ /* 0x000fe200078ec0ff */
[----:B------:R-:W-:Y:S01]  /*3240*/  IMAD.MOV.U32 R11, RZ, RZ, 0x1 ;  /* 0x00000001ff0b7424 */ /* 0x000fe200078e00ff */
[----:B------:R-:W-:Y:S01]  /*3250*/  CS2R R8, SRZ ;  /* 0x0000000000087805 */ /* 0x000fe2000001ff00 */
[----:B------:R-:W4:Y:S01]  /*3260*/  LDCU UR7, c[0x0][0x38c] ;  /* 0x00007180ff0777ac */ /* 0x000f220008000800 */
[----:B------:R-:W-:Y:S01]  /*3270*/  R2UR UR42, R2 ;  /* 0x00000000022a72ca */ /* 0x000fe200000e0000 */
[----:B------:R-:W-:Y:S01]  /*3280*/  IMAD.MOV.U32 R10, RZ, RZ, RZ ;  /* 0x000000ffff0a7224 */ /* 0x000fe200078e00ff */
[----:B------:R-:W-:Y:S01]  /*3290*/  UMOV UR45, URZ ;  /* 0x000000ff002d7c82 */ /* 0x000fe20008000000 */
[----:B------:R-:W-:Y:S01]  /*32a0*/  UMOV UR39, URZ ;  /* 0x000000ff00277c82 */ /* 0x000fe20008000000 */
[----:B--2---:R-:W-:Y:S01]  /*32b0*/  ULEA UR41, UR4, UR41, 0x18 ;  /* 0x0000002904297291 */ /* 0x004fe2000f8ec0ff */
[----:B------:R-:W-:Y:S01]  /*32c0*/  UMOV UR62, 0x0 ;  /* 0x00000000003e7882 */ /* 0x000fe20000000000 */
[----:B------:R-:W-:-:S02]  /*32d0*/  UMOV UR63, 0x4100490 ;  /* 0x04100490003f7882 */ /* 0x000fc40000000000 */
[----:B------:R-:W-:Y:S02]  /*32e0*/  UIADD3 UR5, UPT, UPT, UR41, 0x3400, URZ ;  /* 0x0000340029057890 */ /* 0x000fe4000fffe0ff */
[----:B------:R-:W-:Y:S02]  /*32f0*/  UIADD3 UR4, UPT, UPT, UR41, 0xf400, URZ ;  /* 0x0000f40029047890 */ /* 0x000fe4000fffe0ff */
[----:B---3--:R-:W-:Y:S01]  /*3300*/  UIADD3 UR6, UPT, UPT, UR6, 0x7f, URZ ;  /* 0x0000007f06067890 */ /* 0x008fe2000fffe0ff */
[----:B-1----:R-:W1:Y:S01]  /*3310*/  LDS R0, [UR41+0x120] ;  /* 0x00012029ff007984 */ /* 0x002e620008000800 */
[----:B------:R-:W-:Y:S02]  /*3320*/  USHF.R.U32.HI UR5, URZ, 0x4, UR5 ;  /* 0x00000004ff057899 */ /* 0x000fe40008011605 */
[----:B------:R-:W-:Y:S02]  /*3330*/  USHF.R.S32.HI UR47, URZ, 0x1f, UR6 ;  /* 0x0000001fff2f7899 */ /* 0x000fe40008011406 */
[----:B------:R-:W-:-:S02]  /*3340*/  USHF.R.U32.HI UR4, URZ, 0x4, UR4 ;  /* 0x00000004ff047899 */ /* 0x000fc40008011604 */
[----:B------:R-:W-:Y:S02]  /*3350*/  ULEA.HI UR47, UR47, UR6, URZ, 0x7 ;  /* 0x000000062f2f7291 */ /* 0x000fe4000f8f38ff */
[----:B------:R-:W-:Y:S02]  /*3360*/  ULOP3.LUT UR5, UR5, 0x3fff, URZ, 0xc0, !UPT ;  /* 0x00003fff05057892 */ /* 0x000fe4000f8ec0ff */
[----:B------:R-:W-:Y:S02]  /*3370*/  USHF.R.S32.HI UR47, URZ, 0x7, UR47 ;  /* 0x00000007ff2f7899 */ /* 0x000fe4000801142f */
[----:B------:R-:W-:Y:S02]  /*3380*/  ULOP3.LUT UR4, UR4, 0x3fff, URZ, 0xc0, !UPT ;  /* 0x00003fff04047892 */ /* 0x000fe4000f8ec0ff */
[----:B------:R-:W-:Y:S01]  /*3390*/  UISETP.LT.AND UP0, UPT, UR47, 0x1, UPT ;  /* 0x000000012f00788c */ /* 0x000fe2000bf01270 */
[----:B------:R-:W-:Y:S01]  /*33a0*/  UMOV UR60, 0x0 ;  /* 0x00000000003c7882 */ /* 0x000fe20000000000 */
[----:B------:R-:W-:-:S02]  /*33b0*/  UMOV UR61, 0x4100490 ;  /* 0x04100490003d7882 */ /* 0x000fc40000000000 */
[----:B------:R-:W-:Y:S01]  /*33c0*/  USEL UR64, UR47, 0x1, !UP0 ;  /* 0x000000012f407887 */ /* 0x000fe2000c000000 */
[----:B------:R-:W-:Y:S01]  /*33d0*/  UMOV UR58, 0x0 ;  /* 0x00000000003a7882 */ /* 0x000fe20000000000 */
[----:B------:R-:W-:Y:S01]  /*33e0*/  UMOV UR59, 0x4100490 ;  /* 0x04100490003b7882 */ /* 0x000fe20000000000 */
[----:B------:R-:W-:Y:S01]  /*33f0*/  UMOV UR56, 0x0 ;  /* 0x0000000000387882 */ /* 0x000fe20000000000 */
[----:B------:R-:W-:Y:S01]  /*3400*/  UMOV UR57, 0x4100490 ;  /* 0x0410049000397882 */ /* 0x000fe20000000000 */
[----:B------:R-:W-:Y:S01]  /*3410*/  UMOV UR54, 0x0 ;  /* 0x0000000000367882 */ /* 0x000fe20000000000 */
[----:B------:R-:W-:Y:S01]  /*3420*/  UMOV UR55, 0x4100490 ;  /* 0x0410049000377882 */ /* 0x000fe20000000000 */
[----:B------:R-:W-:Y:S01]  /*3430*/  UMOV UR52, 0x0 ;  /* 0x0000000000347882 */ /* 0x000fe20000000000 */
[----:B------:R-:W-:Y:S01]  /*3440*/  UMOV UR53, 0x4100490 ;  /* 0x0410049000357882 */ /* 0x000fe20000000000 */
[----:B------:R-:W-:Y:S02]  /*3450*/  ULOP3.LUT UR43, UR5, 0x10000, URZ, 0xfc, !UPT ;  /* 0x00010000052b7892 */ /* 0x000fe4000f8efcff */
[----:B------:R-:W-:-:S02]  /*3460*/  ULOP3.LUT UR44, UR4, 0x10000, URZ, 0xfc, !UPT ;  /* 0x00010000042c7892 */ /* 0x000fc4000f8efcff */
[----:B------:R-:W-:Y:S02]  /*3470*/  UIADD3 UR64, UPT, UPT, -UR64, URZ, URZ ;  /* 0x000000ff40407290 */ /* 0x000fe4000fffe1ff */
[----:B----4-:R-:W-:Y:S01]  /*3480*/  UISETP.GE.AND UP4, UPT, UR7, 0x1, UPT ;  /* 0x000000010700788c */ /* 0x010fe2000bf86270 */
[----:B------:R-:W-:Y:S01]  /*3490*/  UMOV UR50, 0x0 ;  /* 0x0000000000327882 */ /* 0x000fe20000000000 */
[----:B------:R-:W-:Y:S01]  /*34a0*/  UMOV UR51, 0x4100490 ;  /* 0x0410049000337882 */ /* 0x000fe20000000000 */
[----:B------:R-:W-:Y:S01]  /*34b0*/  UMOV UR48, 0x0 ;  /* 0x0000000000307882 */ /* 0x000fe20000000000 */
[----:B-1----:R-:W-:Y:S01]  /*34c0*/  R2UR UR65, R0 ;  /* 0x00000000004172ca */ /* 0x002fe200000e0000 */
[----:B------:R-:W-:-:S14]  /*34d0*/  UMOV UR49, 0x4100490 ;  /* 0x0410049000317882 */ /* 0x000fdc0000000000 */
.L_x_65:
[----:B------:R-:W-:Y:S02]  /*34e0*/  LEA R0, R10, UR41, 0x3 ;  /* 0x000000290a007c11 */ /* 0x000fe4000f8e18ff */
[----:B------:R-:W-:Y:S02]  /*34f0*/  SHF.L.U32 R2, R9, 0x1f, RZ ;  /* 0x0000001f09027819 */ /* 0x000fe400000006ff */
[----:B------:R-:W-:Y:S01]  /*3500*/  PLOP3.LUT P0, PT, PT, PT, UP4, 0x80, 0x8 ;  /* 0x000000000008781c */ /* 0x000fe20003f0f048 */
[----:B------:R-:W-:Y:S01]  /*3510*/  VIADD R3, R0, 0x80 ;  /* 0x0000008000037836 */ /* 0x000fe20000000000 */
[----:B-1----:R-:W1:Y:S02]  /*3520*/  SYNCS.PHASECHK.TRANS64.TRYWAIT P1, [R0+URZ+0x70], R2 ;  /* 0x00007002000075a7 */ /* 0x002e6400080211ff */
[----:B-1-3--:R-:W-:Y:S09]  /*3530*/  @!P1 BRA `(.L_x_59) ;  /* 0x0000004400809947 */ /* 0x00aff20003800000 */
.L_x_134:
[----:B------:R-:W-:Y:S01]  /*3540*/  LEA R4, R10, UR41, 0x4 ;  /* 0x000000290a047c11 */ /* 0x000fe2000f8e20ff */
[----:B------:R-:W-:Y:S01]  /*3550*/  @UP4 ULEA UR4, UR39, UR41, 0x3 ;  /* 0x0000002927044291 */ /* 0x000fe2000f8e18ff */
[----:B------:R-:W-:Y:S01]  /*3560*/  PLOP3.LUT P2, PT, PT, PT, PT, 0x80, 0x8 ;  /* 0x000000000008781c */ /* 0x000fe20003f4f070 */
[----:B------:R-:W-:Y:S01]  /*3570*/  ULEA UR46, UR45, UR41, 0x3 ;  /* 0x000000292d2e7291 */ /* 0x000fe2000f8e18ff */
[----:B------:R-:W-:Y:S02]  /*3580*/  PRMT R3, RZ, 0x654, R3 ;  /* 0x00000654ff037816 */ /* 0x000fe40000000003 */
[----:B------:R-:W2:Y:S01]  /*3590*/  LDS.128 R4, [R4+0x100] ;  /* 0x0001000004047984 */ /* 0x000ea20000000c00 */
[----:B-1----:R-:W-:Y:S02]  /*35a0*/  @P0 SHF.L.U32 R2, R8, 0x1f, RZ ;  /* 0x0000001f08020819 */ /* 0x002fe400000006ff */
[----:B------:R-:W-:Y:S01]  /*35b0*/  SHF.L.U32 R0, R11, 0x1f, RZ ;  /* 0x0000001f0b007819 */ /* 0x000fe200000006ff */
[----:B------:R-:W-:Y:S01]  /*35c0*/  @!PT LDS RZ, [RZ] ;  /* 0x00000000fffff984 */ /* 0x000fe20000000800 */
[----:B------:R-:W-:Y:S01]  /*35d0*/  @!PT LDS RZ, [RZ] ;  /* 0x00000000fffff984 */ /* 0x000fe20000000800 */
[----:B------:R-:W-:Y:S01]  /*35e0*/  @!PT LDS RZ, [RZ] ;  /* 0x00000000fffff984 */ /* 0x000fe20000000800 */
[----:B------:R-:W-:Y:S01]  /*35f0*/  @!PT LDS RZ, [RZ] ;  /* 0x00000000fffff984 */ /* 0x000fe20000000800 */
[----:B------:R1:W-:Y:S06]  /*3600*/  MEMBAR.ALL.CTA ;  /* 0x0000000000007992 */ /* 0x0003ec0000008000 */
[----:B-1----:R-:W1:Y:S02]  /*3610*/  FENCE.VIEW.ASYNC.S ;  /* 0x00000000000073c6 */ /* 0x002e640000000000 */
[----:B-1----:R1:W-:Y:S01]  /*3620*/  SYNCS.ARRIVE.TRANS64.RED.A1T0 RZ, [R3+URZ], RZ ;  /* 0x000000ff03ff79a7 */ /* 0x0023e200081004ff */
[----:B------:R1:W3:Y:S01]  /*3630*/  @P0 SYNCS.PHASECHK.TRANS64.TRYWAIT P2, [UR4], R2 ;  /* 0x00000002ff0005a7 */ /* 0x0002e20008041104 */
[----:B------:R-:W-:Y:S01]  /*3640*/  ULEA.HI UR4, UR45, UR45, URZ, 0x1 ;  /* 0x0000002d2d047291 */ /* 0x000fe2000f8f08ff */
[----:B--2---:R-:W-:-:S03]  /*3650*/  LOP3.LUT P1, RZ, R6, 0x1, RZ, 0xc0, !PT ;  /* 0x0000000106ff7812 */ /* 0x004fc6000782c0ff */
[----:B------:R-:W-:Y:S02]  /*3660*/  USHF.L.U32 UR5, UR4, 0x5, URZ ;  /* 0x0000000504057899 */ /* 0x000fe400080006ff */
[----:B------:R-:W-:Y:S02]  /*3670*/  ULOP3.LUT UR36, UR4, 0xffe, URZ, 0xc0, !UPT ;  /* 0x00000ffe04247892 */ /* 0x000fe4000f8ec0ff */
[----:B------:R-:W-:Y:S02]  /*3680*/  ULOP3.LUT UR4, UR5, 0xffffffc0, URZ, 0xc0, !UPT ;  /* 0xffffffc005047892 */ /* 0x000fe4000f8ec0ff */
[----:B------:R-:W-:Y:S02]  /*3690*/  UIADD3 UR36, UPT, UPT, -UR36, UR45, URZ ;  /* 0x0000002d24247290 */ /* 0x000fe4000fffe1ff */
[----:B------:R-:W-:Y:S01]  /*36a0*/  UIADD3 UR4, UPT, UPT, UR65, UR4, URZ ;  /* 0x0000000441047290 */ /* 0x000fe2000fffe0ff */
[----:B------:R-:W2:Y:S03]  /*36b0*/  SYNCS.PHASECHK.TRANS64.TRYWAIT P0, [UR46+0xb0], R0 ;  /* 0x0000b000ff0075a7 */ /* 0x000ea6000800112e */
[----:B------:R-:W-:Y:S01]  /*36c0*/  ULEA UR36, UR36, UR4, 0x14 ;  /* 0x0000000424247291 */ /* 0x000fe2000f8ea0ff */
[----:B-123--:R-:W-:Y:S11]  /*36d0*/  @!P0 BRA `(.L_x_60) ;  /* 0x00000044002c8947 */ /* 0x00eff60003800000 */
.L_x_136:
[----:B------:R-:W-:Y:S01]  /*36e0*/  IADD3 R10, PT, PT, R10, 0x1, RZ ;  /* 0x000000010a0a7810 */ /* 0x000fe20007ffe0ff */
[----:B------:R-:W-:Y:S06]  /*36f0*/  BRA.U !UP4, `(.L_x_61) ;  /* 0x000000050c107547 */ /* 0x000fec000b800000 */
[----:B------:R-:W-:Y:S01]  /*3700*/  UPLOP3.LUT UP2, UPT, UPT, UPT, UPT, 0x40, 0x4 ;  /* 0x000000000004789c */ /* 0x000fe20003f4e870 */
[----:B------:R-:W-:Y:S01]  /*3710*/  UMOV UR38, UR64 ;  /* 0x0000004000267c82 */ /* 0x000fe20008000000 */
[----:B------:R-:W-:Y:S01]  /*3720*/  UMOV UR37, UR47 ;  /* 0x0000002f00257c82 */ /* 0x000fe20008000000 */
[----:B------:R-:W-:-:S08]  /*3730*/  UMOV UR5, UR39 ;  /* 0x0000002700057c82 */ /* 0x000fd00008000000 */
.L_x_64:
[----:B------:R-:W-:Y:S02]  /*3740*/  UIADD3 UR38, UPT, UPT, UR38, 0x1, URZ ;  /* 0x0000000126267890 */ /* 0x000fe4000fffe0ff */
[----:B------:R-:W-:Y:S02]  /*3750*/  ULEA UR7, UR5, UR41, 0x3 ;  /* 0x0000002905077291 */ /* 0x000fe4000f8e18ff */
[----:B------:R-:W-:Y:S01]  /*3760*/  UISETP.NE.AND UP3, UPT, UR38, URZ, UPT ;  /* 0x000000ff2600728c */ /* 0x000fe2000bf65270 */
[----:B--23--:R-:W-:Y:S10]  /*3770*/  @P2 BRA `(.L_x_62) ;  /* 0x00000000000c2947 */ /* 0x00cff40003800000 */
[----:B-1----:R-:W-:Y:S04]  /*3780*/  SHF.L.U32 R2, R8, 0x1f, RZ ;  /* 0x0000001f08027819 */ /* 0x002fe800000006ff */
[----:B------:R-:W1:Y:S02]  /*3790*/  SYNCS.PHASECHK.TRANS64.TRYWAIT P0, [UR7], R2 ;  /* 0x00000002ff0075a7 */ /* 0x000e640008001107 */
[----:B-1----:R-:W-:Y:S05]  /*37a0*/  @!P0 BRA `(.L_x_63) ;  /* 0x0000004400108947 */ /* 0x002fea0003800000 */
.L_x_62:
[----:B------:R-:W-:Y:S01]  /*37b0*/  UISETP.NE.AND UP0, UPT, UR37, 0x1, UPT ;  /* 0x000000012500788c */ /* 0x000fe2000bf05270 */
[----:B------:R-:W-:Y:S01]  /*37c0*/  PLOP3.LUT P2, PT, PT, PT, PT, 0x80, 0x8 ;  /* 0x000000000008781c */ /* 0x000fe20003f4f070 */
[----:B------:R-:W-:Y:S02]  /*37d0*/  UIADD3 UR4, UPT, UPT, UR5, 0x1, URZ ;  /* 0x0000000105047890 */ /* 0x000fe4000fffe0ff */
[----:B------:R-:W-:Y:S02]  /*37e0*/  UIADD3 UR40, UPT, UPT, UR7, 0x18, URZ ;  /* 0x0000001807287890 */ /* 0x000fe4000fffe0ff */
[----:B------:R-:W-:Y:S01]  /*37f0*/  UISETP.NE.AND UP1, UPT, UR4, 0x3, UPT ;  /* 0x000000030400788c */ /* 0x000fe2000bf25270 */
[----:B------:R-:W-:Y:S01]  /*3800*/  PLOP3.LUT P0, PT, PT, PT, UP0, 0x80, 0x8 ;  /* 0x000000000008781c */ /* 0x000fe20003f0f008 */
[----:B------:R-:W-:Y:S02]  /*3810*/  UIADD3 UR37, UPT, UPT, UR37, -0x1, URZ ;  /* 0xffffffff25257890 */ /* 0x000fe4000fffe0ff */
[----:B------:R-:W-:Y:S02]  /*3820*/  USEL UR6, URZ, 0x1, UP1 ;  /* 0x00000001ff067887 */ /* 0x000fe40008800000 */
[----:B------:R-:W-:Y:S01]  /*3830*/  USEL UR39, UR4, URZ, UP1 ;  /* 0x000000ff04277287 */ /* 0x000fe20008800000 */
[----:B------:R-:W-:Y:S01]  /*3840*/  UMOV UR7, 0x40004040 ;  /* 0x4000404000077882 */ /* 0x000fe20000000000 */
[----:B------:R-:W-:Y:S02]  /*3850*/  UMOV UR35, 0x40004040 ;  /* 0x4000404000237882 */ /* 0x000fe40000000000 */
[----:B------:R-:W-:Y:S01]  /*3860*/  @UP0 ULEA UR4, UR39, UR41, 0x3 ;  /* 0x0000002927040291 */ /* 0x000fe2000f8e18ff */
[----:B------:R-:W-:Y:S01]  /*3870*/  LOP3.LUT R8, R8, UR6, RZ, 0x3c, !PT ;  /* 0x0000000608087c12 */ /* 0x000fe2000f8e3cff */
[----:B------:R-:W-:Y:S01]  /*3880*/  ULEA UR6, UR5, UR44, 0xa ;  /* 0x0000002c05067291 */ /* 0x000fe2000f8e50ff */
[----:B------:R-:W-:Y:S02]  /*3890*/  UMOV UR33, 0x40004040 ;  /* 0x4000404000217882 */ /* 0x000fe40000000000 */
[----:B-1----:R-:W-:Y:S01]  /*38a0*/  @P0 SHF.L.U32 R0, R8, 0x1f, RZ ;  /* 0x0000001f08000819 */ /* 0x002fe200000006ff */
[----:B------:R-:W-:Y:S02]  /*38b0*/  UIADD3 UR34, UPT, UPT, UR6, 0x2, URZ ;  /* 0x0000000206227890 */ /* 0x000fe4000fffe0ff */
[----:B------:R-:W-:Y:S01]  /*38c0*/  UIADD3 UR30, UPT, UPT, UR6, 0x4, URZ ;  /* 0x00000004061e7890 */ /* 0x000fe2000fffe0ff */
[----:B------:R2:W3:Y:S01]  /*38d0*/  @P0 SYNCS.PHASECHK.TRANS64.TRYWAIT P2, [UR4], R0 ;  /* 0x00000000ff0005a7 */ /* 0x0004e20008041104 */
[----:B------:R-:W-:Y:S02]  /*38e0*/  ULEA UR4, UR5, UR43, 0xa ;  /* 0x0000002b05047291 */ /* 0x000fe4000f8e50ff */
[----:B------:R-:W-:Y:S02]  /*38f0*/  UIADD3 UR26, UPT, UPT, UR6, 0x6, URZ ;  /* 0x00000006061a7890 */ /* 0x000fe4000fffe0ff */
        /* <DEDUP_REMOVED lines=10> */
[----:B------:R-:W-:Y:S01]  /*39a0*/  UIADD3 UR8, UPT, UPT, UR4, 0x206, URZ ;  /* 0x0000020604087890 */ /* 0x000fe2000fffe0ff */
[----:B------:R-:W-:Y:S01]  /*39b0*/  UMOV UR5, 0x40004040 ;  /* 0x4000404000057882 */ /* 0x000fe20000000000 */
[----:B------:R-:W-:Y:S01]  /*39c0*/  UMOV UR31, 0x40004040 ;  /* 0x40004040001f7882 */ /* 0x000fe20000000000 */
[----:B------:R1:W-:Y:S01]  /*39d0*/  UTCHMMA gdesc[UR4], gdesc[UR6], tmem[UR36], tmem[UR62], idesc[UR63], UP2 ;  /* 0x00ff3e06040075ea */ /* 0x0003e20009000024 */
[----:B------:R-:W-:Y:S01]  /*39e0*/  UPLOP3.LUT UP2, UPT, UPT, UPT, UPT, 0x80, 0x8 ;  /* 0x000000000008789c */ /* 0x000fe20003f4f070 */
[----:B------:R2:W-:Y:S01]  /*39f0*/  UTCHMMA gdesc[UR32], gdesc[UR34], tmem[UR36], tmem[UR60], idesc[UR61], UPT ;  /* 0x00ff3c22200075ea */ /* 0x0005e2000b800024 */
[----:B------:R-:W-:Y:S01]  /*3a00*/  UMOV UR29, 0x40004040 ;  /* 0x40004040001d7882 */ /* 0x000fe20000000000 */
[----:B------:R-:W-:Y:S01]  /*3a10*/  UMOV UR27, 0x40004040 ;  /* 0x40004040001b7882 */ /* 0x000fe20000000000 */
        /* <DEDUP_REMOVED lines=12> */
[----:B------:R-:W-:Y:S01]  /*3ae0*/  UMOV UR9, 0x40004040 ;  /* 0x4000404000097882 */ /* 0x000fe20000000000 */
[----:B------:R2:W-:Y:S01]  /*3af0*/  UTCHMMA gdesc[UR12], gdesc[UR14], tmem[UR36], tmem[UR50], idesc[UR51], UPT ;  /* 0x00ff320e0c0075ea */ /* 0x0005e2000b800024 */
[----:B------:R2:W-:Y:S01]  /*3b00*/  UTCHMMA gdesc[UR8], gdesc[UR10], tmem[UR36], tmem[UR48], idesc[UR49], UPT ;  /* 0x00ff300a080075ea */ /* 0x0005e2000b800024 */
[----:B------:R2:W-:Y:S01]  /*3b10*/  UTCBAR.MULTICAST [UR40], URZ, UR42 ;  /* 0x000000ff280073e9 */ /* 0x0005e2000800082a */
[----:B-1----:R-:W-:Y:S01]  /*3b20*/  UMOV UR5, UR39 ;  /* 0x0000002700057c82 */ /* 0x002fe20008000000 */
[----:B------:R-:W-:Y:S05]  /*3b30*/  BRA.U UP3, `(.L_x_64) ;  /* 0xfffffffd03007547 */ /* 0x000fea000b83ffff */
.L_x_61:
[----:B------:R-:W-:Y:S01]  /*3b40*/  UIADD3 UR4, UPT, UPT, UR45, 0x1, URZ ;  /* 0x000000012d047890 */ /* 0x000fe2000fffe0ff */
[C---:B------:R-:W-:Y:S01]  /*3b50*/  ISETP.NE.AND P0, PT, R10.reuse, 0x2, PT ;  /* 0x000000020a00780c */ /* 0x040fe20003f05270 */
[----:B------:R-:W-:Y:S02]  /*3b60*/  UIADD3 UR5, UPT, UPT, UR46, 0x90, URZ ;  /* 0x000000902e057890 */ /* 0x000fe4000fffe0ff */
[----:B------:R-:W-:Y:S01]  /*3b70*/  UISETP.NE.AND UP0, UPT, UR4, 0x4, UPT ;  /* 0x000000040400788c */ /* 0x000fe2000bf05270 */
[----:B-12---:R-:W-:Y:S02]  /*3b80*/  SEL R0, RZ, 0x1, P0 ;  /* 0x00000001ff007807 */ /* 0x006fe40000000000 */
[----:B------:R-:W-:Y:S01]  /*3b90*/  SEL R10, R10, RZ, P0 ;  /* 0x000000ff0a0a7207 */ /* 0x000fe20000000000 */
[----:B------:R-:W-:Y:S01]  /*3ba0*/  USEL UR6, URZ, 0x1, UP0 ;  /* 0x00000001ff067887 */ /* 0x000fe20008000000 */
[----:B------:R-:W-:Y:S01]  /*3bb0*/  LOP3.LUT R9, R9, R0, RZ, 0x3c, !PT ;  /* 0x0000000009097212 */ /* 0x000fe200078e3cff */
[----:B------:R-:W-:Y:S01]  /*3bc0*/  USEL UR45, UR4, URZ, UP0 ;  /* 0x000000ff042d7287 */ /* 0x000fe20008000000 */
[----:B------:R1:W-:Y:S03]  /*3bd0*/  UTCBAR [UR5], URZ ;  /* 0x000000ff050073e9 */ /* 0x0003e600080000ff */
[----:B------:R-:W-:Y:S01]  /*3be0*/  LOP3.LUT R11, R11, UR6, RZ, 0x3c, !PT ;  /* 0x000000060b0b7c12 */ /* 0x000fe2000f8e3cff */
[----:B------:R-:W-:Y:S07]  /*3bf0*/  @P1 BRA `(.L_x_65) ;  /* 0xfffffff800381947 */ /* 0x000fee000383ffff */
[----:B------:R-:W2:Y:S01]  /*3c00*/  S2UR UR8, SR_CgaCtaId ;  /* 0x00000000000879c3 */ /* 0x000ea20000008800 */
[----:B------:R-:W-:Y:S01]  /*3c10*/  ELECT P0, URZ, PT ;  /* 0x0000000000ff782f */ /* 0x000fe20003800000 */
[----:B------:R-:W-:Y:S01]  /*3c20*/  IMAD.MOV.U32 R0, RZ, RZ, 0x1 ;  /* 0x00000001ff007424 */ /* 0x000fe200078e00ff */
[----:B------:R-:W-:Y:S01]  /*3c30*/  UIADD3 UR41, UPT, UPT, UR41, 0xb0, URZ ;  /* 0x000000b029297890 */ /* 0x000fe2000fffe0ff */
[----:B------:R-:W-:Y:S01]  /*3c40*/  SHF.L.U32 R2, R11, 0x1f, RZ ;  /* 0x0000001f0b027819 */ /* 0x000fe200000006ff */
[----:B------:R-:W-:-:S03]  /*3c50*/  UMOV UR4, 0x40 ;  /* 0x0000004000047882 */ /* 0x000fc60000000000 */
[----:B------:R-:W-:Y:S01]  /*3c60*/  UVIRTCOUNT.DEALLOC.SMPOOL 0x80 ;  /* 0x000000800000784c */ /* 0x000fe20000000000 */
[----:B--2---:R-:W-:Y:S02]  /*3c70*/  ULEA UR8, UR8, UR4, 0x18 ;  /* 0x0000000408087291 */ /* 0x004fe4000f8ec0ff */
[----:B------:R-:W-:-:S07]  /*3c80*/  ULEA UR4, UR45, UR41, 0x3 ;  /* 0x000000292d047291 */ /* 0x000fce000f8e18ff */
[----:B------:R2:W-:Y:S02]  /*3c90*/  @P0 STS.U8 [UR8+0x1c], R0 ;  /* 0x00001c00ff000988 */ /* 0x0005e40008000008 */
[----:B------:R-:W4:Y:S02]  /*3ca0*/  SYNCS.PHASECHK.TRANS64.TRYWAIT P0, [UR4], R2 ;  /* 0x00000002ff0075a7 */ /* 0x000f240008001104 */
[----:B--2-4-:R-:W-:Y:S05]  /*3cb0*/  @!P0 BRA `(.L_x_66) ;  /* 0x0000003c00e48947 */ /* 0x014fea0003800000 */
.L_x_139:
[----:B------:R-:W-:-:S04]  /*3cc0*/  UIADD3 UR4, UPT, UPT, UR45, 0x1, URZ ;  /* 0x000000012d047890 */ /* 0x000fc8000fffe0ff */
[----:B------:R-:W-:-:S04]  /*3cd0*/  UISETP.NE.AND UP0, UPT, UR4, 0x4, UPT ;  /* 0x000000040400788c */ /* 0x000fc8000bf05270 */
[----:B------:R-:W-:Y:S02]  /*3ce0*/  USEL UR6, URZ, 0x1, UP0 ;  /* 0x00000001ff067887 */ /* 0x000fe40008000000 */
[----:B------:R-:W-:-:S04]  /*3cf0*/  USEL UR4, UR4, URZ, UP0 ;  /* 0x000000ff04047287 */ /* 0x000fc80008000000 */
[----:B-1----:R-:W-:Y:S01]  /*3d00*/  ULEA UR5, UR4, UR41, 0x3 ;  /* 0x0000002904057291 */ /* 0x002fe2000f8e18ff */
[----:B--2---:R-:W-:-:S04]  /*3d10*/  LOP3.LUT R2, R11, UR6, RZ, 0x3c, !PT ;  /* 0x000000060b027c12 */ /* 0x004fc8000f8e3cff */
[----:B------:R-:W-:-:S04]  /*3d20*/  SHF.L.U32 R3, R2, 0x1f, RZ ;  /* 0x0000001f02037819 */ /* 0x000fc800000006ff */
[----:B------:R-:W1:Y:S02]  /*3d30*/  SYNCS.PHASECHK.TRANS64.TRYWAIT P0, [UR5], R3 ;  /* 0x00000003ff0075a7 */ /* 0x000e640008001105 */
[----:B-1----:R-:W-:Y:S05]  /*3d40*/  @!P0 BRA `(.L_x_67) ;  /* 0x0000003c00d88947 */ /* 0x002fea0003800000 */
.L_x_141:
        /* <DEDUP_REMOVED lines=9> */
.L_x_143:
[----:B------:R-:W-:-:S04]  /*3de0*/  UIADD3 UR4, UPT, UPT, UR4, 0x1, URZ ;  /* 0x0000000104047890 */ /* 0x000fc8000fffe0ff */
[----:B------:R-:W-:-:S04]  /*3df0*/  UISETP.NE.AND UP0, UPT, UR4, 0x4, UPT ;  /* 0x000000040400788c */ /* 0x000fc8000bf05270 */
[----:B------:R-:W-:Y:S02]  /*3e00*/  USEL UR5, URZ, 0x1, UP0 ;  /* 0x00000001ff057887 */ /* 0x000fe40008000000 */
[----:B------:R-:W-:-:S04]  /*3e10*/  USEL UR4, UR4, URZ, UP0 ;  /* 0x000000ff04047287 */ /* 0x000fc80008000000 */
[----:B------:R-:W-:Y:S01]  /*3e20*/  ULEA UR4, UR4, UR41, 0x3 ;  /* 0x0000002904047291 */ /* 0x000fe2000f8e18ff */
[----:B------:R-:W-:-:S04]  /*3e30*/  LOP3.LUT R2, R2, UR5, RZ, 0x3c, !PT ;  /* 0x0000000502027c12 */ /* 0x000fc8000f8e3cff */
[----:B------:R-:W-:-:S04]  /*3e40*/  SHF.L.U32 R2, R2, 0x1f, RZ ;  /* 0x0000001f02027819 */ /* 0x000fc800000006ff */
[----:B------:R-:W2:Y:S02]  /*3e50*/  SYNCS.PHASECHK.TRANS64.TRYWAIT P0, [UR4], R2 ;  /* 0x00000002ff0075a7 */ /* 0x000ea40008001104 */
[----:B--2---:R-:W-:Y:S05]  /*3e60*/  @!P0 BRA `(.L_x_69) ;  /* 0x0000003c00c08947 */ /* 0x004fea0003800000 */
.L_x_145:
[----:B------:R-:W-:Y:S01]  /*3e70*/  NOP ;  /* 0x0000000000007918 */ /* 0x000fe20000000000 */
[----:B-1----:R-:W1:Y:S01]  /*3e80*/  LDS R0, [UR8+0x14] ;  /* 0x00001408ff007984 */ /* 0x002e620008000800 */
[----:B------:R-:W-:Y:S01]  /*3e90*/  ULOP3.LUT UR4, UR65, 0xffff, URZ, 0xc0, !UPT ;  /* 0x0000ffff41047892 */ /* 0x000fe2000f8ec0ff */
[----:B------:R-:W-:Y:S01]  /*3ea0*/  UMOV UR5, 0xffff ;  /* 0x0000ffff00057882 */ /* 0x000fe20000000000 */
[----:B------:R-:W-:Y:S02]  /*3eb0*/  UMOV UR6, 0x1 ;  /* 0x0000000100067882 */ /* 0x000fe40000000000 */
[----:B------:R-:W-:-:S04]  /*3ec0*/  USHF.R.U32.HI UR4, URZ, 0x5, UR4 ;  /* 0x00000005ff047899 */ /* 0x000fc80008011604 */
[----:B------:R-:W-:Y:S02]  /*3ed0*/  USHF.L.U32 UR5, UR5, UR4, URZ ;  /* 0x0000000405057299 */ /* 0x000fe400080006ff */
[----:B------:R-:W-:-:S04]  /*3ee0*/  USHF.L.U32 UR4, UR6, UR4, URZ ;  /* 0x0000000406047299 */ /* 0x000fc800080006ff */
[----:B-1----:R-:W-:-:S04]  /*3ef0*/  LOP3.LUT R0, R0, UR5, RZ, 0xc0, !PT ;  /* 0x0000000500007c12 */ /* 0x002fc8000f8ec0ff */
[----:B------:R-:W-:-:S13]  /*3f00*/  ISETP.NE.AND P0, PT, R0, UR5, PT ;  /* 0x0000000500007c0c */ /* 0x000fda000bf05270 */
[----:B------:R-:W-:Y:S05]  /*3f10*/  @P0 BRA `(.L_x_70) ;  /* 0x0000000000580947 */ /* 0x000fea0003800000 */
[----:B------:R-:W1:Y:S02]  /*3f20*/  LDS R0, [UR8+0x18] ;  /* 0x00001808ff007984 */ /* 0x000e640008000800 */
[----:B-1----:R-:W-:-:S04]  /*3f30*/  LOP3.LUT R0, R0, UR4, RZ, 0xc0, !PT ;  /* 0x0000000400007c12 */ /* 0x002fc8000f8ec0ff */
[----:B------:R-:W-:-:S13]  /*3f40*/  ISETP.NE.AND P0, PT, R0, UR4, PT ;  /* 0x0000000400007c0c */ /* 0x000fda000bf05270 */
[----:B------:R-:W-:Y:S05]  /*3f50*/  @P0 BRA `(.L_x_71) ;  /* 0x00000000003c0947 */ /* 0x000fea0003800000 */
[----:B------:R-:W1:Y:S01]  /*3f60*/  S2R R2, SR_LANEID ;  /* 0x0000000000027919 */ /* 0x000e620000000000 */
[----:B------:R-:W-:-:S06]  /*3f70*/  ULOP3.LUT UR5, URZ, UR5, URZ, 0x33, !UPT ;  /* 0x00000005ff057292 */ /* 0x000fcc000f8e33ff */
[----:B------:R-:W-:-:S04]  /*3f80*/  IMAD.U32 R0, RZ, RZ, UR5 ;  /* 0x00000005ff007e24 */ /* 0x000fc8000f8e00ff */
[----:B------:R2:W4:Y:S02]  /*3f90*/  REDUX UR7, R0 ;  /* 0x00000000000773c4 */ /* 0x0005240000000000 */
[----:B------:R1:W-:Y:S01]  /*3fa0*/  UTCATOMSWS.AND URZ, UR5 ;  /* 0x0000000500ff79e3 */ /* 0x0003e20008000000 */
[----:B--2---:R-:W-:Y:S01]  /*3fb0*/  LOP3.LUT R0, RZ, UR4, RZ, 0x33, !PT ;  /* 0x00000004ff007c12 */ /* 0x004fe2000f8e33ff */
[----:B------:R-:W-:Y:S02]  /*3fc0*/  VOTEU.ANY UR4, UPT, PT ;  /* 0x0000000000047886 */ /* 0x000fe400038e0100 */
[----:B------:R-:W-:Y:S02]  /*3fd0*/  UFLO.U32 UR4, UR4 ;  /* 0x00000004000472bd */ /* 0x000fe400080e0000 */
[----:B------:R-:W2:Y:S04]  /*3fe0*/  REDUX UR6, R0 ;  /* 0x00000000000673c4 */ /* 0x000ea80000000000 */
[----:B-1----:R-:W-:-:S02]  /*3ff0*/  ISETP.EQ.U32.AND P0, PT, R2, UR4, PT ;  /* 0x0000000402007c0c */ /* 0x002fc4000bf02070 */
[----:B----4-:R-:W-:-:S11]  /*4000*/  MOV R2, UR7 ;  /* 0x0000000700027c02 */ /* 0x010fd60008000f00 */
[----:B------:R1:W-:Y:S01]  /*4010*/  @P0 ATOMS.AND RZ, [UR8+0x14], R2 ;  /* 0x00001402ffff098c */ /* 0x0003e2000a800008 */
[----:B--2---:R-:W-:-:S05]  /*4020*/  IMAD.U32 R0, RZ, RZ, UR6 ;  /* 0x00000006ff007e24 */ /* 0x004fca000f8e00ff */
[----:B------:R1:W-:Y:S01]  /*4030*/  @P0 ATOMS.AND RZ, [UR8+0x18], R0 ;  /* 0x00001800ffff098c */ /* 0x0003e2000a800008 */
[----:B------:R-:W-:Y:S05]  /*4040*/  BRA `(.L_x_72) ;  /* 0x0000000000147947 */ /* 0x000fea0003800000 */
.L_x_71:
[----:B------:R-:W-:Y:S02]  /*4050*/  MOV R2, 0x4070 ;  /* 0x0000407000027802 */ /* 0x000fe40000000f00 */
[----:B---3-5:R-:W-:Y:S05]  /*4060*/  CALL.REL.NOINC `($__internal_0_$__cuda_sm10x_tcgen05_guardrail_trap_col_being_dealloced_not_returned_by_alloc) ;  /* 0x0000004000347944 */ /* 0x028fea0003c00000 */
[----:B------:R-:W-:Y:S05]  /*4070*/  BRA `(.L_x_72) ;  /* 0x0000000000087947 */ /* 0x000fea0003800000 */
.L_x_70:
[----:B------:R-:W-:Y:S02]  /*4080*/  MOV R2, 0x40a0 ;  /* 0x000040a000027802 */ /* 0x000fe40000000f00 */
[----:B---3-5:R-:W-:Y:S05]  /*4090*/  CALL.REL.NOINC `($__internal_2_$__cuda_sm10x_tcgen05_guardrail_trap_unallocated_columns_being_dealloced) ;  /* 0x0000004000407944 */ /* 0x028fea0003c00000 */
.L_x_72:
[----:B------:R-:W-:Y:S01]  /*40a0*/  NOP ;  /* 0x0000000000007918 */ /* 0x000fe20000000000 */
[----:B------:R-:W-:Y:S05]  /*40b0*/  EXIT ;  /* 0x000000000000794d */ /* 0x000fea0003800000 */
.L_x_54:
[----:B------:R-:W-:-:S09]  /*40c0*/  UISETP.NE.OR UP0, UPT, UR22, 0x3, !UP3 ;  /* 0x000000031600788c */ /* 0x000fd2000df05670 */
[----:B------:R-:W-:Y:S05]  /*40d0*/  BRA.U UP0, `(.L_x_73) ;  /* 0x0000000d00f07547 */ /* 0x000fea000b800000 */
[----:B------:R-:W1:Y:S01]  /*40e0*/  LDCU UR33, c[0x0][0x370] ;  /* 0x00006e00ff2177ac */ /* 0x000e620008000800 */
[----:B------:R-:W2:Y:S01]  /*40f0*/  LDC.64 R16, c[0x0][0x348] ;  /* 0x0000d200ff107b82 */ /* 0x000ea20000000a00 */
[----:B------:R-:W-:Y:S02]  /*4100*/  HFMA2 R13, -RZ, RZ, 0, 0 ;  /* 0x00000000ff0d7431 */ /* 0x000fe400000001ff */
[----:B------:R-:W-:Y:S01]  /*4110*/  IMAD.MOV.U32 R15, RZ, RZ, 0x1 ;  /* 0x00000001ff0f7424 */ /* 0x000fe200078e00ff */
[----:B------:R-:W1:Y:S01]  /*4120*/  LDCU.128 UR28, c[0x0][0xb10] ;  /* 0x00016200ff1c77ac */ /* 0x000e620008000c00 */
[----:B------:R-:W-:Y:S01]  /*4130*/  IMAD.MOV.U32 R14, RZ, RZ, RZ ;  /* 0x000000ffff0e7224 */ /* 0x000fe200078e00ff */
[----:B------:R-:W-:Y:S01]  /*4140*/  MOV R7, 0x1000 ;  /* 0x0000100000077802 */ /* 0x000fe20000000f00 */
[----:B------:R-:W3:Y:S01]  /*4150*/  LDCU UR32, c[0x0][0x374] ;  /* 0x00006e80ff2077ac */ /* 0x000ee20008000800 */
[----:B------:R-:W4:Y:S01]  /*4160*/  LDC.64 R2, c[0x0][0x888] ;  /* 0x00022200ff027b82 */ /* 0x000f220000000a00 */
[----:B------:R-:W3:Y:S01]  /*4170*/  LDCU UR15, c[0x0][0xb0c] ;  /* 0x00016180ff0f77ac */ /* 0x000ee20008000800 */
[----:B------:R-:W3:Y:S06]  /*4180*/  LDCU UR38, c[0x0][0xb20] ;  /* 0x00016400ff2677ac */ /* 0x000eec0008000800 */
[----:B------:R-:W2:Y:S01]  /*4190*/  LDC.64 R4, c[0x0][0x890] ;  /* 0x00022400ff047b82 */ /* 0x000ea20000000a00 */
[----:B------:R-:W3:Y:S01]  /*41a0*/  LDCU UR4, c[0x0][0xb30] ;  /* 0x00016600ff0477ac */ /* 0x000ee20008000800 */
[----:B-1----:R-:W-:-:S02]  /*41b0*/  UIMAD.WIDE.U32 UR6, UR33, UR28, URZ ;  /* 0x0000001c210672a5 */ /* 0x002fc4000f8e00ff */
[----:B---3--:R-:W-:Y:S01]  /*41c0*/  UIMAD.WIDE.U32 UR8, UR32, UR31, URZ ;  /* 0x0000001f200872a5 */ /* 0x008fe2000f8e00ff */
[----:B------:R-:W-:Y:S01]  /*41d0*/  UMOV UR24, 0x400 ;  /* 0x0000040000187882 */ /* 0x000fe20000000000 */
[----:B------:R-:W-:-:S03]  /*41e0*/  UPLOP3.LUT UP3, UPT, UPT, UPT, UPT, 0x40, 0x4 ;  /* 0x000000000004789c */ /* 0x000fc60003f6e870 */
[----:B------:R-:W-:Y:S01]  /*41f0*/  UMOV UR6, UR7 ;  /* 0x0000000700067c82 */ /* 0x000fe20008000000 */
[----:B------:R-:W-:Y:S01]  /*4200*/  UISETP.GE.AND UP0, UPT, UR42, 0x1, UPT ;  /* 0x000000012a00788c */ /* 0x000fe2000bf06270 */
[----:B------:R-:W-:Y:S01]  /*4210*/  UMOV UR34, UR9 ;  /* 0x0000000900227c82 */ /* 0x000fe20008000000 */
[----:B------:R-:W-:Y:S01]  /*4220*/  UISETP.NE.AND UP4, UPT, UR42, 0x1, UPT ;  /* 0x000000012a00788c */ /* 0x000fe2000bf85270 */
[----:B------:R-:W1:Y:S01]  /*4230*/  LDCU.64 UR16, c[0x0][0xb28] ;  /* 0x00016500ff1077ac */ /* 0x000e620008000a00 */
[----:B------:R-:W-:Y:S02]  /*4240*/  ULEA UR24, UR54, UR24, 0x18 ;  /* 0x0000001836187291 */ /* 0x000fe4000f8ec0ff */
[----:B------:R-:W-:Y:S02]  /*4250*/  UISETP.NE.AND UP6, UPT, UR15, 0x1, UPT ;  /* 0x000000010f00788c */ /* 0x000fe4000bfc5270 */
[----:B------:R-:W-:Y:S02]  /*4260*/  UISETP.NE.AND UP5, UPT, UR30, 0x1, UPT ;  /* 0x000000011e00788c */ /* 0x000fe4000bfa5270 */
[----:B------:R-:W-:-:S02]  /*4270*/  USHF.R.U32.HI UR35, URZ, UR29, UR6 ;  /* 0x0000001dff237299 */ /* 0x000fc40008011606 */
[----:B------:R-:W-:Y:S02]  /*4280*/  USHF.R.U32.HI UR34, URZ, UR38, UR34 ;  /* 0x00000026ff227299 */ /* 0x000fe40008011622 */
[----:B------:R-:W-:Y:S01]  /*4290*/  UISETP.NE.AND UP2, UPT, UR4, 0x1, UPT ;  /* 0x000000010400788c */ /* 0x000fe2000bf45270 */
[----:B------:R-:W-:-:S10]  /*42a0*/  UMOV UR12, URZ ;  /* 0x000000ff000c7c82 */ /* 0x000fd40008000000 */
.L_x_82:
[C---:B------:R-:W-:Y:S02]  /*42b0*/  LEA R12, R14.reuse, UR24, 0x3 ;  /* 0x000000180e0c7c11 */ /* 0x040fe4000f8e18ff */
[----:B------:R-:W-:Y:S02]  /*42c0*/  SHF.L.U32 R0, R13, 0x1f, RZ ;  /* 0x0000001f0d007819 */ /* 0x000fe400000006ff */
[----:B------:R-:W-:Y:S02]  /*42d0*/  LEA R8, R14, UR24, 0x4 ;  /* 0x000000180e087c11 */ /* 0x000fe4000f8e20ff */
[----:B---3--:R-:W3:Y:S02]  /*42e0*/  SYNCS.PHASECHK.TRANS64.TRYWAIT P0, [R12+URZ+0x70], R0 ;  /* 0x000070000c0075a7 */ /* 0x008ee400080011ff */
[----:B---3--:R-:W-:Y:S05]  /*42f0*/  @!P0 BRA `(.L_x_74) ;  /* 0x0000003800b48947 */ /* 0x008fea0003800000 */
.L_x_146:
[----:B------:R-:W1:Y:S01]  /*4300*/  LDS.128 R8, [R8+0x100] ;  /* 0x0001000008087984 */ /* 0x000e620000000c00 */
[----:B------:R-:W-:Y:S01]  /*4310*/  UISETP.GE.AND UP0, UPT, UR42, 0x1, UPT ;  /* 0x000000012a00788c */ /* 0x000fe2000bf06270 */
[----:B------:R-:W-:Y:S01]  /*4320*/  @!PT LDS RZ, [RZ] ;  /* 0x00000000fffff984 */ /* 0x000fe20000000800 */
[----:B------:R-:W-:Y:S01]  /*4330*/  @!PT LDS RZ, [RZ] ;  /* 0x00000000fffff984 */ /* 0x000fe20000000800 */
[----:B------:R-:W-:Y:S01]  /*4340*/  @!PT LDS RZ, [RZ] ;  /* 0x00000000fffff984 */ /* 0x000fe20000000800 */
[----:B------:R-:W-:Y:S01]  /*4350*/  @!PT LDS RZ, [RZ] ;  /* 0x00000000fffff984 */ /* 0x000fe20000000800 */
[----:B------:R2:W-:Y:S06]  /*4360*/  MEMBAR.ALL.CTA ;  /* 0x0000000000007992 */ /* 0x0005ec0000008000 */
[----:B--2---:R-:W2:Y:S01]  /*4370*/  FENCE.VIEW.ASYNC.S ;  /* 0x00000000000073c6 */ /* 0x004ea20000000000 */
[----:B-1----:R-:W-:Y:S11]  /*4380*/  LOP3.LUT P0, RZ, R10, 0x1, RZ, 0xc0, !PT ;  /* 0x000000010aff7812 */ /* 0x002ff6000780c0ff */
[----:B------:R-:W-:Y:S02]  /*4390*/  @!UPT UIADD3 URZ, UPT, UPT, URZ, URZ, URZ ;  /* 0x000000fffffff290 */ /* 0x000fe4000fffe0ff */
[----:B--2---:R-:W-:Y:S01]  /*43a0*/  VOTEU.ANY UP1, P0 ;  /* 0x0000000000ff7886 */ /* 0x004fe20000020100 */
[----:B------:R-:W-:Y:S11]  /*43b0*/  PLOP3.LUT P0, PT, PT, PT, UP1, 0x80, 0x8 ;  /* 0x000000000008781c */ /* 0x000ff60003f0f018 */
[----:B------:R-:W-:Y:S02]  /*43c0*/  @!UPT UIADD3 URZ, UPT, UPT, URZ, URZ, URZ ;  /* 0x000000fffffff290 */ /* 0x000fe4000fffe0ff */
[----:B---3--:R-:W-:Y:S02]  /*43d0*/  @P0 SHF.R.U32.HI R0, RZ, 0x10, R9 ;  /* 0x00000010ff000819 */ /* 0x008fe40000011609 */
[----:B------:R-:W-:Y:S02]  /*43e0*/  @P0 MOV R6, R8 ;  /* 0x0000000800060202 */ /* 0x000fe40000000f00 */
[----:B------:R-:W-:Y:S01]  /*43f0*/  @P0 R2UR UR4, R0 ;  /* 0x00000000000402ca */ /* 0x000fe200000e0000 */
[----:B------:R-:W-:Y:S01]  /*4400*/  VIADD R0, R12, 0x80 ;  /* 0x000000800c007836 */ /* 0x000fe20000000000 */
[----:B------:R-:W-:Y:S02]  /*4410*/  @P0 LOP3.LUT R8, R9, 0xffff, RZ, 0xc0, !PT ;  /* 0x0000ffff09080812 */ /* 0x000fe400078ec0ff */
[----:B------:R-:W-:Y:S02]  /*4420*/  @P0 R2UR UR6, R6 ;  /* 0x00000000060602ca */ /* 0x000fe400000e0000 */
[----:B------:R-:W-:Y:S02]  /*4430*/  PRMT R0, RZ, 0x654, R0 ;  /* 0x00000654ff007816 */ /* 0x000fe40000000000 */
[----:B------:R-:W-:Y:S02]  /*4440*/  @P0 R2UR UR5, R8 ;  /* 0x00000000080502ca */ /* 0x000fe400000e0000 */
[----:B------:R1:W-:Y:S03]  /*4450*/  SYNCS.ARRIVE.TRANS64.RED.A1T0 RZ, [R0+URZ], RZ ;  /* 0x000000ff00ff79a7 */ /* 0x0003e600081004ff */
[----:B------:R-:W-:Y:S04]  /*4460*/  @UP1 UMOV UR27, UR4 ;  /* 0x00000004001b1c82 */ /* 0x000fe80008000000 */
[----:B------:R-:W-:Y:S04]  /*4470*/  @UP1 UMOV UR14, UR6 ;  /* 0x00000006000e1c82 */ /* 0x000fe80008000000 */
[----:B------:R-:W-:Y:S01]  /*4480*/  @UP1 UMOV UR13, UR5 ;  /* 0x00000005000d1c82 */ /* 0x000fe20008000000 */
[----:B------:R-:W-:Y:S05]  /*4490*/  BRA.U !UP0, `(.L_x_75) ;  /* 0x0000000108a47547 */ /* 0x000fea000b800000 */
[----:B------:R-:W-:Y:S02]  /*44a0*/  UIMAD.WIDE.U32 UR8, UR13, UR31, URZ ;  /* 0x0000001f0d0872a5 */ /* 0x000fe4000f8e00ff */
[----:B------:R-:W-:Y:S02]  /*44b0*/  UIMAD.WIDE.U32 UR10, UR14, UR28, URZ ;  /* 0x0000001c0e0a72a5 */ /* 0x000fe4000f8e00ff */
[----:B------:R-:W-:Y:S02]  /*44c0*/  USEL UR4, UR32, UR34, !UP5 ;  /* 0x0000002220047287 */ /* 0x000fe4000e800000 */
[----:B------:R-:W-:Y:S02]  /*44d0*/  USEL UR7, UR33, UR35, !UP6 ;  /* 0x0000002321077287 */ /* 0x000fe4000f000000 */
[----:B------:R-:W-:Y:S02]  /*44e0*/  UIMAD.WIDE.U32 UR18, UR4, UR16, URZ ;  /* 0x00000010041272a5 */ /* 0x000fe4000f8e00ff */
[----:B------:R-:W-:Y:S01]  /*44f0*/  UIMAD.WIDE.U32 UR20, UR7, UR16, URZ ;  /* 0x00000010071472a5 */ /* 0x000fe2000f8e00ff */
[----:B------:R-:W-:Y:S02]  /*4500*/  UMOV UR5, UR9 ;  /* 0x0000000900057c82 */ /* 0x000fe40008000000 */
[----:B------:R-:W-:Y:S03]  /*4510*/  USHF.R.U32.HI UR6, URZ, UR38, UR5 ;  /* 0x00000026ff067299 */ /* 0x000fe60008011605 */
[----:B------:R-:W-:Y:S01]  /*4520*/  UMOV UR5, UR11 ;  /* 0x0000000b00057c82 */ /* 0x000fe20008000000 */
[----:B------:R-:W-:Y:S02]  /*4530*/  USEL UR6, UR13, UR6, !UP5 ;  /* 0x000000060d067287 */ /* 0x000fe4000e800000 */
[----:B------:R-:W-:Y:S02]  /*4540*/  USHF.R.U32.HI UR8, URZ, UR29, UR5 ;  /* 0x0000001dff087299 */ /* 0x000fe40008011605 */
[----:B------:R-:W-:Y:S01]  /*4550*/  UIMAD.WIDE.U32 UR10, UR6, UR16, URZ ;  /* 0x00000010060a72a5 */ /* 0x000fe2000f8e00ff */
[----:B------:R-:W-:Y:S02]  /*4560*/  UMOV UR5, UR19 ;  /* 0x0000001300057c82 */ /* 0x000fe40008000000 */
[----:B------:R-:W-:Y:S03]  /*4570*/  @UP4 USHF.R.U32.HI UR4, URZ, UR17, UR5 ;  /* 0x00000011ff044299 */ /* 0x000fe60008011605 */
[----:B------:R-:W-:Y:S01]  /*4580*/  UMOV UR5, UR21 ;  /* 0x0000001500057c82 */ /* 0x000fe20008000000 */
[----:B------:R-:W-:Y:S02]  /*4590*/  UIMAD UR4, UR42, UR4, URZ ;  /* 0x000000042a0472a4 */ /* 0x000fe4000f8e02ff */
[----:B------:R-:W-:Y:S02]  /*45a0*/  @UP4 USHF.R.U32.HI UR7, URZ, UR17, UR5 ;  /* 0x00000011ff074299 */ /* 0x000fe40008011605 */
[----:B------:R-:W-:Y:S02]  /*45b0*/  USEL UR5, UR14, UR8, !UP6 ;  /* 0x000000080e057287 */ /* 0x000fe4000f000000 */
[----:B------:R-:W-:Y:S02]  /*45c0*/  UIMAD UR8, UR42, UR7, URZ ;  /* 0x000000072a0872a4 */ /* 0x000fe4000f8e02ff */
[----:B------:R-:W-:Y:S03]  /*45d0*/  UISETP.GE.AND UP0, UPT, UR6, UR4, UPT ;  /* 0x000000040600728c */ /* 0x000fe6000bf06270 */
[----:B------:R-:W-:Y:S01]  /*45e0*/  UMOV UR4, UR11 ;  /* 0x0000000b00047c82 */ /* 0x000fe20008000000 */
[----:B------:R-:W-:Y:S02]  /*45f0*/  UISETP.GE.OR UP0, UPT, UR5, UR8, UP0 ;  /* 0x000000080500728c */ /* 0x000fe40008706670 */
[----:B------:R-:W-:Y:S02]  /*4600*/  USHF.R.U32.HI UR4, URZ, UR17, UR4 ;  /* 0x00000011ff047299 */ /* 0x000fe40008011604 */
[----:B------:R-:W-:Y:S02]  /*4610*/  UIMAD.WIDE.U32 UR8, UR5, UR16, URZ ;  /* 0x00000010050872a5 */ /* 0x000fe4000f8e00ff */
[----:B------:R-:W-:Y:S04]  /*4620*/  USEL UR10, UR6, UR4, !UP4 ;  /* 0x00000004060a7287 */ /* 0x000fe8000e000000 */
[----:B------:R-:W-:Y:S01]  /*4630*/  UIADD3 UR11, UPT, UPT, -UR10, URZ, URZ ;  /* 0x000000ff0a0b7290 */ /* 0x000fe2000fffe1ff */
[----:B------:R-:W-:Y:S02]  /*4640*/  @!UP0 UMOV UR4, UR9 ;  /* 0x0000000900048c82 */ /* 0x000fe40008000000 */
[----:B------:R-:W-:Y:S02]  /*4650*/  @!UP0 USHF.R.U32.HI UR4, URZ, UR17, UR4 ;  /* 0x00000011ff048299 */ /* 0x000fe40008011604 */
[----:B------:R-:W-:Y:S02]  /*4660*/  UIMAD UR8, UR42, UR11, UR6 ;  /* 0x0000000b2a0872a4 */ /* 0x000fe4000f8e0206 */
[----:B------:R-:W-:Y:S04]  /*4670*/  @!UP0 USEL UR4, UR5, UR4, !UP4 ;  /* 0x0000000405048287 */ /* 0x000fe8000e000000 */
[----:B------:R-:W-:Y:S02]  /*4680*/  @!UP0 UIMAD UR8, UR7, UR8, UR4 ;  /* 0x00000008070882a4 */ /* 0x000fe4000f8e0204 */
[----:B------:R-:W-:Y:S02]  /*4690*/  @!UP0 UIADD3 UR9, UPT, UPT, UR10, -UR4, URZ ;  /* 0x800000040a098290 */ /* 0x000fe4000fffe0ff */
[----:B------:R-:W-:Y:S02]  /*46a0*/  UIADD3 UR4, UPT, UPT, -UR5, URZ, URZ ;  /* 0x000000ff05047290 */ /* 0x000fe4000fffe1ff */
[----:B------:R-:W-:Y:S02]  /*46b0*/  UIADD3 UR7, UPT, UPT, -UR6, URZ, URZ ;  /* 0x000000ff06077290 */ /* 0x000fe4000fffe1ff */
[----:B------:R-:W-:Y:S02]  /*46c0*/  @!UP0 UIMAD UR6, UR9, UR42, UR5 ;  /* 0x0000002a090682a4 */ /* 0x000fe4000f8e0205 */
[----:B------:R-:W-:Y:S02]  /*46d0*/  UIMAD UR14, UR15, UR4, UR14 ;  /* 0x000000040f0e72a4 */ /* 0x000fe4000f8e020e */
[----:B------:R-:W-:Y:S01]  /*46e0*/  UIMAD UR13, UR30, UR7, UR13 ;  /* 0x000000071e0d72a4 */ /* 0x000fe2000f8e020d */
[----:B------:R-:W-:Y:S02]  /*46f0*/  @!UP0 UMOV UR5, UR8 ;  /* 0x0000000800058c82 */ /* 0x000fe40008000000 */
[----:B------:R-:W-:Y:S02]  /*4700*/  UIMAD UR14, UR5, UR15, UR14 ;  /* 0x0000000f050e72a4 */ /* 0x000fe4000f8e020e */
[----:B------:R-:W-:Y:S11]  /*4710*/  UIMAD UR13, UR6, UR30, UR13 ;  /* 0x0000001e060d72a4 */ /* 0x000ff6000f8e020d */
[----:B------:R-:W-:Y:S01]  /*4720*/  @!UPT UIADD3 URZ, UPT, UPT, URZ, URZ, URZ ;  /* 0x000000fffffff290 */ /* 0x000fe2000fffe0ff */
.L_x_75:
[----:B------:R-:W2:Y:S01]  /*4730*/  @!UP2 LDCU.128 UR20, c[0x0][0xb10] ;  /* 0x00016200ff14a7ac */ /* 0x000ea20008000c00 */
[C---:B------:R-:W-:Y:S02]  /*4740*/  ISETP.NE.U32.AND P1, PT, R4.reuse, RZ, PT ;  /* 0x000000ff0400720c */ /* 0x040fe40003f25070 */
[----:B------:R-:W-:Y:S02]  /*4750*/  ISETP.NE.U32.AND P0, PT, R4, RZ, PT ;  /* 0x000000ff0400720c */ /* 0x000fe40003f05070 */
[C---:B------:R-:W-:Y:S02]  /*4760*/  ISETP.NE.AND.EX P1, PT, R5.reuse, RZ, PT, P1 ;  /* 0x000000ff0500720c */ /* 0x040fe40003f25310 */
[----:B------:R-:W-:Y:S01]  /*4770*/  ISETP.NE.AND.EX P0, PT, R5, RZ, PT, P0 ;  /* 0x000000ff0500720c */ /* 0x000fe20003f05300 */
[----:B------:R-:W3:Y:S01]  /*4780*/  @!UP2 LDCU UR5, c[0x0][0xb0c] ;  /* 0x00016180ff05a7ac */ /* 0x000ee20008000800 */
[----:B------:R-:W-:Y:S02]  /*4790*/  USHF.L.U32 UR11, UR25, 0x6, URZ ;  /* 0x00000006190b7899 */ /* 0x000fe400080006ff */
[----:B------:R-:W-:Y:S02]  /*47a0*/  USHF.L.U32 UR10, UR26, 0x6, URZ ;  /* 0x000000061a0a7899 */ /* 0x000fe400080006ff */
[----:B--2---:R-:W-:Y:S07]  /*47b0*/  UIMAD.WIDE.U32 UR6, UR14, UR20, URZ ;  /* 0x000000140e0672a5 */ /* 0x004fee000f8e00ff */
[----:B------:R-:W-:Y:S01]  /*47c0*/  @!UP2 UMOV UR4, UR7 ;  /* 0x000000070004ac82 */ /* 0x000fe20008000000 */
[----:B---3--:R-:W-:Y:S02]  /*47d0*/  @!UP2 UISETP.NE.AND UP0, UPT, UR5, 0x1, UPT ;  /* 0x000000010500a88c */ /* 0x008fe4000bf05270 */
[----:B------:R-:W-:Y:S02]  /*47e0*/  @!UP2 USHF.R.U32.HI UR4, URZ, UR21, UR4 ;  /* 0x00000015ff04a299 */ /* 0x000fe40008011604 */
[----:B------:R-:W-:Y:S02]  /*47f0*/  UIMAD.WIDE.U32 UR6, UR13, UR23, URZ ;  /* 0x000000170d0672a5 */ /* 0x000fe4000f8e00ff */
[----:B------:R-:W-:Y:S02]  /*4800*/  @!UP2 USEL UR8, UR14, UR4, !UP0 ;  /* 0x000000040e08a287 */ /* 0x000fe4000c000000 */
[----:B------:R-:W-:Y:S03]  /*4810*/  @!UP2 UISETP.NE.AND UP0, UPT, UR22, 0x1, UPT ;  /* 0x000000011600a88c */ /* 0x000fe6000bf05270 */
[----:B------:R-:W-:Y:S02]  /*4820*/  @!UP2 UMOV UR6, UR7 ;  /* 0x000000070006ac82 */ /* 0x000fe40008000000 */
[----:B------:R-:W2:Y:S02]  /*4830*/  @!UP2 LDCU UR4, c[0x0][0xb20] ;  /* 0x00016400ff04a7ac */ /* 0x000ea40008000800 */
[----:B--2---:R-:W-:Y:S04]  /*4840*/  @!UP2 USHF.R.U32.HI UR6, URZ, UR4, UR6 ;  /* 0x00000004ff06a299 */ /* 0x004fe80008011606 */
[----:B------:R-:W-:Y:S04]  /*4850*/  @!UP2 USEL UR6, UR13, UR6, !UP0 ;  /* 0x000000060d06a287 */ /* 0x000fe8000c000000 */
[----:B------:R-:W-:Y:S02]  /*4860*/  @!UP2 UIADD3 UR4, UPT, UPT, -UR8, UR6, URZ ;  /* 0x000000060804a290 */ /* 0x000fe4000fffe1ff */
[----:B------:R-:W-:Y:S02]  /*4870*/  @!UP2 UIADD3 UR6, UPT, UPT, UR8, -UR6, URZ ;  /* 0x800000060806a290 */ /* 0x000fe4000fffe0ff */
[----:B------:R-:W-:Y:S02]  /*4880*/  @!UP2 UIMAD UR14, UR4, UR5, UR14 ;  /* 0x00000005040ea2a4 */ /* 0x000fe4000f8e020e */
[----:B------:R-:W-:Y:S01]  /*4890*/  @!UP2 UIMAD UR13, UR6, UR22, UR13 ;  /* 0x00000016060da2a4 */ /* 0x000fe2000f8e020d */
[----:B------:R-:W-:Y:S11]  /*48a0*/  BRA.U UP3, `(.L_x_76) ;  /* 0x0000000103107547 */ /* 0x000ff6000b800000 */
[----:B------:R-:W-:Y:S04]  /*48b0*/  MOV R6, UR37 ;  /* 0x0000002500067c02 */ /* 0x000fe80008000f00 */
[----:B------:R-:W-:Y:S04]  /*48c0*/  SHF.L.U32 R6, R6, 0x1f, RZ ;  /* 0x0000001f06067819 */ /* 0x000fe800000006ff */
[----:B------:R-:W2:Y:S02]  /*48d0*/  SYNCS.PHASECHK.TRANS64.TRYWAIT P2, [UR24+0x68], R6 ;  /* 0x00006806ff0075a7 */ /* 0x000ea40008041118 */
[----:B--2---:R-:W-:Y:S05]  /*48e0*/  @!P2 BRA `(.L_x_77) ;  /* 0x00000034004ca947 */ /* 0x004fea0003800000 */
.L_x_76:
[----:B------:R-:W-:Y:S05]  /*48f0*/  @!P1 BRA `(.L_x_78) ;  /* 0x0000000000309947 */ /* 0x000fea0003800000 */
[----:B----4-:R-:W-:Y:S01]  /*4900*/  ISETP.NE.U32.AND P1, PT, R2, RZ, PT ;  /* 0x000000ff0200720c */ /* 0x010fe20003f25070 */
[----:B------:R-:W2:Y:S01]  /*4910*/  LDCU.64 UR4, c[0x0][0x358] ;  /* 0x00006b00ff0477ac */ /* 0x000ea20008000a00 */
[----:B------:R-:W-:Y:S02]  /*4920*/  IMAD.MOV.U32 R45, RZ, RZ, 0x1 ;  /* 0x00000001ff2d7424 */ /* 0x000fe400078e00ff */
[----:B------:R-:W-:Y:S11]  /*4930*/  ISETP.NE.AND.EX P1, PT, R3, RZ, PT, P1 ;  /* 0x000000ff0300720c */ /* 0x000ff60003f25310 */
[----:B------:R-:W-:Y:S02]  /*4940*/  @!UPT UIADD3 URZ, UPT, UPT, URZ, URZ, URZ ;  /* 0x000000fffffff290 */ /* 0x000fe4000fffe0ff */
[----:B------:R-:W3:Y:S01]  /*4950*/  @P1 LDC.64 R8, c[0x0][0x888] ;  /* 0x00022200ff081b82 */ /* 0x000ee20000000a00 */
[----:B-1----:R-:W-:Y:S04]  /*4960*/  @P1 IMAD R0, R4, UR36, RZ ;  /* 0x0000002404001c24 */ /* 0x002fe8000f8e02ff */
[----:B---3--:R-:W-:Y:S04]  /*4970*/  @P1 IMAD.WIDE R8, R0, 0x4, R8 ;  /* 0x0000000400081825 */ /* 0x008fe800078e0208 */
[----:B------:R-:W-:Y:S01]  /*4980*/  HFMA2 R0, -RZ, RZ, 0, 5.9604644775390625e-08 ;  /* 0x00000001ff007431 */ /* 0x000fe200000001ff */
[----:B--2--5:R2:W5:Y:S04]  /*4990*/  @P1 LDG.E R26, desc[UR4][R8.64] ;  /* 0x00000004081a1981 */ /* 0x024568000c1e1900 */
[----:B------:R-:W-:Y:S01]  /*49a0*/  @!P1 PRMT R45, R0, 0x7610, R45 ;  /* 0x00007610002d9816 */ /* 0x000fe2000000002d */
[----:B--2---:R-:W3:Y:S06]  /*49b0*/  @!P1 LDC R26, c[0x0][0x880] ;  /* 0x00022000ff1a9b82 */ /* 0x004eec0000000800 */
.L_x_78:
[----:B---3-5:R-:W-:Y:S01]  /*49c0*/  @!P0 FSETP.EQ.AND P1, PT, R26, RZ, PT ;  /* 0x000000ff1a00820b */ /* 0x028fe20003f22000 */
[----:B------:R-:W-:Y:S01]  /*49d0*/  @!UPT UIADD3 URZ, UPT, UPT, URZ, URZ, URZ ;  /* 0x000000fffffff290 */ /* 0x000fe2000fffe0ff */
[----:B------:R-:W-:Y:S11]  /*49e0*/  @!P0 BRA `(.L_x_79) ;  /* 0x0000000000188947 */ /* 0x000ff60003800000 */
[----:B------:R-:W-:Y:S02]  /*49f0*/  LOP3.LUT P0, RZ, R45, 0xff, RZ, 0xc0, !PT ;  /* 0x000000ff2dff7812 */ /* 0x000fe4000780c0ff */
[----:B----4-:R-:W-:Y:S04]  /*4a00*/  ISETP.NE.U32.AND P1, PT, R2, RZ, PT ;  /* 0x000000ff0200720c */ /* 0x010fe80003f25070 */
[----:B------:R-:W-:Y:S04]  /*4a10*/  ISETP.NE.AND.EX P1, PT, R3, RZ, PT, P1 ;  /* 0x000000ff0300720c */ /* 0x000fe80003f25310 */
[----:B------:R-:W-:Y:S03]  /*4a20*/  PLOP3.LUT P1, PT, P1, PT, PT, 0x8, 0x80 ;  /* 0x000000000080781c */ /* 0x000fe60000f2e170 */
[----:B------:R-:W-:Y:S11]  /*4a30*/  @P0 FSETP.EQ.AND P1, PT, R26, RZ, PT ;  /* 0x000000ff1a00020b */ /* 0x000ff60003f22000 */
[----:B------:R-:W-:Y:S02]  /*4a40*/  @!UPT UIADD3 URZ, UPT, UPT, URZ, URZ, URZ ;  /* 0x000000fffffff290 */ /* 0x000fe4000fffe0ff */
.L_x_79:
[----:B------:R-:W-:Y:S01]  /*4a50*/  ULEA UR4, UR12, UR24, 0x3 ;  /* 0x000000180c047291 */ /* 0x000fe2000f8e18ff */
[----:B------:R-:W-:Y:S02]  /*4a60*/  SHF.L.U32 R9, R15, 0x1f, RZ ;  /* 0x0000001f0f097819 */ /* 0x000fe400000006ff */
[----:B------:R-:W-:Y:S04]  /*4a70*/  ELECT P0, URZ, PT ;  /* 0x0000000000ff782f */ /* 0x000fe80003800000 */
[----:B------:R-:W-:Y:S02]  /*4a80*/  PLOP3.LUT P1, PT, P1, P0, PT, 0xf2, 0x2f ;  /* 0x00000000002f781c */ /* 0x000fe40000f21e72 */
[----:B------:R-:W2:Y:S11]  /*4a90*/  SYNCS.PHASECHK.TRANS64.TRYWAIT P2, [UR4+0x48], R9 ;  /* 0x00004809ff0075a7 */ /* 0x000eb60008041104 */
[----:B------:R-:W-:Y:S05]  /*4aa0*/  @!P1 IADD3 R8, P0, PT, R16, 0x580, RZ ;  /* 0x0000058010089810 */ /* 0x000fea0007f1e0ff */
[----:B-1----:R-:W-:Y:S01]  /*4ab0*/  @!P1 IMAD.X R6, RZ, RZ, R17, P0 ;  /* 0x000000ffff069224 */ /* 0x002fe200000e0611 */
[----:B--2---:R-:W-:Y:S07]  /*4ac0*/  @!P2 BRA `(.L_x_80) ;  /* 0x0000003000eca947 */ /* 0x004fee0003800000 */
.L_x_149:
[----:B------:R-:W-:Y:S01]  /*4ad0*/  @!P1 R2UR UR7, R6 ;  /* 0x00000000060792ca */ /* 0x000fe200000e0000 */
[----:B------:R-:W-:Y:S01]  /*4ae0*/  UIADD3 UR5, UPT, UPT, UR12, 0x1, URZ ;  /* 0x000000010c057890 */ /* 0x000fe2000fffe0ff */
[----:B------:R-:W-:Y:S01]  /*4af0*/  @!P1 R2UR UR6, R8 ;  /* 0x00000000080692ca */ /* 0x000fe200000e0000 */
[----:B------:R-:W-:Y:S01]  /*4b00*/  UIADD3 UR9, UPT, UPT, UR4, 0x30, URZ ;  /* 0x0000003004097890 */ /* 0x000fe2000fffe0ff */
[----:B------:R-:W-:Y:S01]  /*4b10*/  @!P1 IMAD.MOV.U32 R6, RZ, RZ, 0x1000 ;  /* 0x00001000ff069424 */ /* 0x000fe200078e00ff */
[----:B------:R-:W-:Y:S01]  /*4b20*/  UISETP.NE.AND UP0, UPT, UR5, 0x3, UPT ;  /* 0x000000030500788c */ /* 0x000fe2000bf05270 */
[----:B------:R-:W-:Y:S01]  /*4b30*/  VIADD R14, R14, 0x1 ;  /* 0x000000010e0e7836 */ /* 0x000fe20000000000 */
[----:B------:R-:W-:Y:S01]  /*4b40*/  UMOV UR22, 0x0 ;  /* 0x0000000000167882 */ /* 0x000fe20000000000 */
[----:B------:R-:W-:Y:S01]  /*4b50*/  UMOV UR23, 0x10000000 ;  /* 0x1000000000177882 */ /* 0x000fe20000000000 */
[----:B------:R-:W-:Y:S04]  /*4b60*/  UPRMT UR20, UR54, 0x654, UR9 ;  /* 0x0000065436147896 */ /* 0x000fe80008000009 */
[----:B-1----:R-:W-:Y:S01]  /*4b70*/  IMAD.U32 R9, RZ, RZ, UR7 ;  /* 0x00000007ff097e24 */ /* 0x002fe2000f8e00ff */
[----:B------:R-:W-:Y:S01]  /*4b80*/  USEL UR7, URZ, 0x1, UP0 ;  /* 0x00000001ff077887 */ /* 0x000fe20008000000 */
[----:B------:R-:W-:Y:S01]  /*4b90*/  IMAD.U32 R8, RZ, RZ, UR6 ;  /* 0x00000006ff087e24 */ /* 0x000fe2000f8e00ff */
[----:B------:R-:W-:Y:S02]  /*4ba0*/  USEL UR6, UR5, URZ, UP0 ;  /* 0x000000ff05067287 */ /* 0x000fe40008000000 */
[----:B------:R-:W-:Y:S01]  /*4bb0*/  VOTEU.ALL UP0, P1 ;  /* 0x0000000000ff7886 */ /* 0x000fe20000800000 */
[----:B------:R-:W-:Y:S02]  /*4bc0*/  @!P1 R2UR UR19, R9 ;  /* 0x00000000091392ca */ /* 0x000fe400000e0000 */
[----:B------:R-:W-:Y:S02]  /*4bd0*/  @!P1 R2UR UR18, R8 ;  /* 0x00000000081292ca */ /* 0x000fe400000e0000 */
[----:B------:R-:W-:Y:S01]  /*4be0*/  @!UP0 ULEA UR5, UR12, UR24, 0xc ;  /* 0x000000180c058291 */ /* 0x000fe2000f8e60ff */
[----:B------:R-:W-:Y:S02]  /*4bf0*/  LOP3.LUT R15, R15, UR7, RZ, 0x3c, !PT ;  /* 0x000000070f0f7c12 */ /* 0x000fe4000f8e3cff */
[----:B------:R-:W-:Y:S01]  /*4c00*/  UMOV UR12, UR36 ;  /* 0x00000024000c7c82 */ /* 0x000fe20008000000 */
[----:B------:R-:W-:Y:S01]  /*4c10*/  @!UP0 UIADD3 UR8, UPT, UPT, UR5, 0x200, URZ ;  /* 0x0000020005088890 */ /* 0x000fe2000fffe0ff */
[----:B------:R-:W-:Y:S01]  /*4c20*/  SHF.L.U32 R0, R15, 0x1f, RZ ;  /* 0x0000001f0f007819 */ /* 0x000fe200000006ff */
[----:B------:R-:W-:Y:S01]  /*4c30*/  VOTEU.ALL UP0, P1 ;  /* 0x0000000000ff7886 */ /* 0x000fe20000800000 */
[----:B------:R-:W-:Y:S06]  /*4c40*/  ULEA UR5, UR6, UR24, 0x3 ;  /* 0x0000001806057291 */ /* 0x000fec000f8e18ff */
[----:B------:R1:W-:Y:S01]  /*4c50*/  @!UP0 UTMALDG.3D [UR8], [UR18], desc[UR22] ;  /* 0x00001608120085b4 */ /* 0x0003e20008011000 */
[----:B------:R1:W-:Y:S01]  /*4c60*/  @!P1 SYNCS.ARRIVE.TRANS64.RED.A0TR RZ, [UR4+0x30], R6 ;  /* 0x00003006ffff99a7 */ /* 0x0003e20008300404 */
[----:B------:R-:W-:Y:S01]  /*4c70*/  SYNCS.ARRIVE.TRANS64.RED.A1T0 RZ, [UR20], RZ ;  /* 0x000000ffffff79a7 */ /* 0x000fe20008100414 */
[----:B------:R-:W2:Y:S02]  /*4c80*/  SYNCS.PHASECHK.TRANS64.TRYWAIT P0, [UR5+0x48], R0 ;  /* 0x00004800ff0075a7 */ /* 0x000ea40008001105 */
[----:B-12---:R-:W-:Y:S05]  /*4c90*/  @!P0 BRA `(.L_x_81) ;  /* 0x0000003000908947 */ /* 0x006fea0003800000 */
.L_x_151:
[----:B------:R-:W-:Y:S01]  /*4ca0*/  UIADD3 UR9, UPT, UPT, UR5, 0x30, URZ ;  /* 0x0000003005097890 */ /* 0x000fe2000fffe0ff */
[----:B-1----:R-:W-:Y:S01]  /*4cb0*/  @!P1 IADD3 R6, P0, PT, R16, 0x580, RZ ;  /* 0x0000058010069810 */ /* 0x002fe20007f1e0ff */
[----:B------:R-:W-:Y:S01]  /*4cc0*/  UPLOP3.LUT UP3, UPT, UPT, UPT, UPT, 0x80, 0x8 ;  /* 0x000000000008789c */ /* 0x000fe20003f6f070 */
[----:B------:R-:W-:Y:S01]  /*4cd0*/  R2UR UR23, R47 ;  /* 0x000000002f1772ca */ /* 0x000fe200000e0000 */
[----:B------:R-:W-:Y:S01]  /*4ce0*/  UMOV UR20, 0x0 ;  /* 0x0000000000147882 */ /* 0x000fe20000000000 */
[----:B------:R-:W-:Y:S01]  /*4cf0*/  @!P1 R2UR UR7, R6 ;  /* 0x00000000060792ca */ /* 0x000fe200000e0000 */
[----:B------:R-:W-:Y:S01]  /*4d00*/  @!P1 IMAD.X R0, RZ, RZ, R17, P0 ;  /* 0x000000ffff009224 */ /* 0x000fe200000e0611 */
[----:B------:R-:W-:Y:S01]  /*4d10*/  UMOV UR21, 0x10000000 ;  /* 0x1000000000157882 */ /* 0x000fe20000000000 */
[----:B------:R-:W-:Y:S01]  /*4d20*/  UMOV UR12, UR36 ;  /* 0x00000024000c7c82 */ /* 0x000fe20008000000 */
[----:B------:R-:W-:Y:S01]  /*4d30*/  VOTEU.ALL UP0, P1 ;  /* 0x0000000000ff7886 */ /* 0x000fe20000800000 */
[----:B------:R-:W-:Y:S01]  /*4d40*/  R2UR UR22, R48 ;  /* 0x00000000301672ca */ /* 0x000fe200000e0000 */
[----:B------:R-:W-:Y:S01]  /*4d50*/  UMOV UR36, UR27 ;  /* 0x0000001b00247c82 */ /* 0x000fe20008000000 */
[----:B------:R-:W-:Y:S02]  /*4d60*/  @!P1 R2UR UR4, R0 ;  /* 0x00000000000492ca */ /* 0x000fe400000e0000 */
[----:B------:R-:W-:Y:S01]  /*4d70*/  @!UP0 UIADD3 UR10, UPT, UPT, UR10, 0x20, URZ ;  /* 0x000000200a0a8890 */ /* 0x000fe2000fffe0ff */
[C---:B------:R-:W-:Y:S01]  /*4d80*/  ISETP.NE.AND P0, PT, R14.reuse, 0x2, PT ;  /* 0x000000020e00780c */ /* 0x040fe20003f05270 */
[----:B------:R-:W-:Y:S02]  /*4d90*/  UIADD3 UR26, UPT, UPT, UR13, UR23, URZ ;  /* 0x000000170d1a7290 */ /* 0x000fe4000fffe0ff */
[----:B------:R-:W-:Y:S01]  /*4da0*/  IMAD.U32 R8, RZ, RZ, UR7 ;  /* 0x00000007ff087e24 */ /* 0x000fe2000f8e00ff */
[----:B------:R-:W-:Y:S02]  /*4db0*/  SEL R0, RZ, 0x1, P0 ;  /* 0x00000001ff007807 */ /* 0x000fe40000000000 */
[----:B------:R-:W-:Y:S02]  /*4dc0*/  SEL R14, R14, RZ, P0 ;  /* 0x000000ff0e0e7207 */ /* 0x000fe40000000000 */
[----:B------:R-:W-:Y:S01]  /*4dd0*/  @!P1 R2UR UR18, R8 ;  /* 0x00000000081292ca */ /* 0x000fe200000e0000 */
[----:B------:R-:W-:Y:S01]  /*4de0*/  UIADD3 UR25, UPT, UPT, UR14, UR22, URZ ;  /* 0x000000160e197290 */ /* 0x000fe2000fffe0ff */
[----:B------:R-:W-:Y:S01]  /*4df0*/  IMAD.U32 R9, RZ, RZ, UR4 ;  /* 0x00000004ff097e24 */ /* 0x000fe2000f8e00ff */
[----:B------:R-:W-:Y:S01]  /*4e00*/  @!UP0 ULEA UR4, UR6, UR24, 0xc ;  /* 0x0000001806048291 */ /* 0x000fe2000f8e60ff */
[----:B------:R-:W-:Y:S03]  /*4e10*/  LOP3.LUT R13, R13, R0, RZ, 0x3c, !PT ;  /* 0x000000000d0d7212 */ /* 0x000fe600078e3cff */
[----:B------:R-:W-:Y:S01]  /*4e20*/  @!P1 R2UR UR19, R9 ;  /* 0x00000000091392ca */ /* 0x000fe200000e0000 */
[----:B------:R-:W-:Y:S01]  /*4e30*/  @!UP0 UIADD3 UR8, UPT, UPT, UR4, 0x200, URZ ;  /* 0x0000020004088890 */ /* 0x000fe2000fffe0ff */
[----:B------:R-:W-:Y:S01]  /*4e40*/  VOTEU.ALL UP0, P1 ;  /* 0x0000000000ff7886 */ /* 0x000fe20000800000 */
[----:B------:R-:W-:Y:S10]  /*4e50*/  UPRMT UR4, UR54, 0x654, UR9 ;  /* 0x0000065436047896 */ /* 0x000ff40008000009 */
[----:B------:R1:W-:Y:S01]  /*4e60*/  @!UP0 UTMALDG.3D [UR8], [UR18], desc[UR20] ;  /* 0x00001408120085b4 */ /* 0x0003e20008011000 */
[----:B------:R3:W-:Y:S01]  /*4e70*/  @!P1 SYNCS.ARRIVE.TRANS64.RED.A0TR RZ, [UR5+0x30], R7 ;  /* 0x00003007ffff99a7 */ /* 0x0007e20008300405 */
[----:B------:R-:W-:Y:S01]  /*4e80*/  SYNCS.ARRIVE.TRANS64.RED.A1T0 RZ, [UR4], RZ ;  /* 0x000000ffffff79a7 */ /* 0x000fe20008100404 */
[----:B------:R-:W-:Y:S04]  /*4e90*/  UIADD3 UR4, UPT, UPT, UR6, 0x1, URZ ;  /* 0x0000000106047890 */ /* 0x000fe8000fffe0ff */
[----:B------:R-:W-:Y:S04]  /*4ea0*/  UISETP.NE.AND UP0, UPT, UR4, 0x3, UPT ;  /* 0x000000030400788c */ /* 0x000fe8000bf05270 */
[----:B------:R-:W-:Y:S06]  /*4eb0*/  USEL UR5, URZ, 0x1, UP0 ;  /* 0x00000001ff057887 */ /* 0x000fec0008000000 */
[----:B------:R-:W-:Y:S01]  /*4ec0*/  LOP3.LUT R15, R15, UR5, RZ, 0x3c, !PT ;  /* 0x000000050f0f7c12 */ /* 0x000fe2000f8e3cff */
[----:B-1----:R-:W-:Y:S01]  /*4ed0*/  USEL UR12, UR4, URZ, UP0 ;  /* 0x000000ff040c7287 */ /* 0x002fe20008000000 */
[----:B------:R-:W-:Y:S11]  /*4ee0*/  BRA.U UP1, `(.L_x_82) ;  /* 0xfffffff101f07547 */ /* 0x000ff6000b83ffff */
[----:B------:R-:W-:Y:S01]  /*4ef0*/  UIADD3 UR24, UPT, UPT, UR24, 0x48, URZ ;  /* 0x0000004818187890 */ /* 0x000fe2000fffe0ff */
[----:B----4-:R-:W-:-:S03]  /*4f00*/  SHF.L.U32 R2, R15, 0x1f, RZ ;  /* 0x0000001f0f027819 */ /* 0x010fc600000006ff */
[----:B------:R-:W-:-:S09]  /*4f10*/  ULEA UR4, UR12, UR24, 0x3 ;  /* 0x000000180c047291 */ /* 0x000fd2000f8e18ff */
[----:B------:R-:W1:Y:S02]  /*4f20*/  SYNCS.PHASECHK.TRANS64.TRYWAIT P0, [UR4], R2 ;  /* 0x00000002ff0075a7 */ /* 0x000e640008001104 */
[----:B-1----:R-:W-:Y:S05]  /*4f30*/  @!P0 BRA `(.L_x_83) ;  /* 0x0000003000008947 */ /* 0x002fea0003800000 */
.L_x_153:
        /* <DEDUP_REMOVED lines=9> */
.L_x_155:
        /* <DEDUP_REMOVED lines=8> */
.L_x_85:
[----:B-1----:R1:W2:Y:S02]  /*5050*/  SYNCS.PHASECHK.TRANS64.TRYWAIT P0, [R0+URZ], R2 ;  /* 0x00000002000075a7 */ /* 0x0022a400080011ff */
[----:B--2---:R-:W-:Y:S05]  /*5060*/  @!P0 NANOSLEEP.SYNCS 0x989680 ;  /* 0x009896800000895d */ /* 0x004fea0003900000 */
[----:B------:R-:W2:Y:S02]  /*5070*/  @!P0 SYNCS.PHASECHK.TRANS64 P0, [R0+URZ], R2 ;  /* 0x00000002000085a7 */ /* 0x000ea400080010ff */
[----:B--2---:R-:W-:Y:S05]  /*5080*/  @P0 EXIT ;  /* 0x000000000000094d */ /* 0x004fea0003800000 */
[----:B------:R-:W-:Y:S05]  /*5090*/  BRA `(.L_x_85) ;  /* 0xfffffffc00ec7947 */ /* 0x000fea000383ffff */
.L_x_73:
[----:B------:R-:W-:-:S06]  /*50a0*/  UISETP.GE.AND UP0, UPT, UR22, 0x4, UPT ;  /* 0x000000041600788c */ /* 0x000fcc000bf06270 */
[----:B------:R-:W-:-:S13]  /*50b0*/  PLOP3.LUT P0, PT, PT, PT, UP0, 0x80, 0x8 ;  /* 0x000000000008781c */ /* 0x000fda0003f0f008 */
[----:B------:R-:W-:Y:S05]  /*50c0*/  @!P0 EXIT ;  /* 0x000000000000894d */ /* 0x000fea0003800000 */
[----:B------:R-:W-:Y:S01]  /*50d0*/  BAR.SYNC.DEFER_BLOCKING 0x6, 0xa0 ;  /* 0x0182800000007b1d */ /* 0x000fe20000010000 */
[C---:B------:R-:W-:Y:S01]  /*50e0*/  IMAD.SHL.U32 R3, R55.reuse, 0x20, RZ ;  /* 0x0000002037037824 */ /* 0x040fe200078e00ff */
[C---:B------:R-:W-:Y:S01]  /*50f0*/  LOP3.LUT P0, RZ, R55.reuse, 0x4, RZ, 0xc0, !PT ;  /* 0x0000000437ff7812 */ /* 0x040fe2000780c0ff */
[C---:B------:R-:W-:Y:S01]  /*5100*/  IMAD.SHL.U32 R2, R55.reuse, 0x10, RZ ;  /* 0x0000001037027824 */ /* 0x040fe200078e00ff */
[----:B------:R-:W-:Y:S01]  /*5110*/  CS2R R52, SRZ ;  /* 0x0000000000347805 */ /* 0x000fe2000001ff00 */
[----:B------:R-:W-:Y:S01]  /*5120*/  IMAD.SHL.U32 R44, R55, 0x4, RZ ;  /* 0x00000004372c7824 */ /* 0x000fe200078e00ff */
[----:B------:R-:W-:Y:S01]  /*5130*/  UMOV UR44, 0x400 ;  /* 0x00000400002c7882 */ /* 0x000fe20000000000 */
[----:B------:R-:W1:Y:S01]  /*5140*/  LDCU.64 UR4, c[0x0][0x890] ;  /* 0x00011200ff0477ac */ /* 0x000e620008000a00 */
[----:B------:R-:W2:Y:S01]  /*5150*/  LDC.64 R42, c[0x0][0x8b0] ;  /* 0x00022c00ff2a7b82 */ /* 0x000ea20000000a00 */
[----:B------:R-:W-:Y:S01]  /*5160*/  LOP3.LUT R4, R3, 0xc0, RZ, 0xc0, !PT ;  /* 0x000000c003047812 */ /* 0x000fe200078ec0ff */
[----:B------:R-:W-:Y:S01]  /*5170*/  IMAD.U32 R23, R55, 0x10000, RZ ;  /* 0x0001000037177824 */ /* 0x000fe200078e00ff */
[----:B------:R-:W-:Y:S01]  /*5180*/  ULEA UR44, UR54, UR44, 0x18 ;  /* 0x0000002c362c7291 */ /* 0x000fe2000f8ec0ff */
[----:B------:R-:W-:Y:S01]  /*5190*/  LOP3.LUT R2, R2, 0x600, RZ, 0xc0, !PT ;  /* 0x0000060002027812 */ /* 0x000fe200078ec0ff */
[----:B------:R-:W-:Y:S01]  /*51a0*/  IMAD.MOV.U32 R54, RZ, RZ, 0x10 ;  /* 0x00000010ff367424 */ /* 0x000fe200078e00ff */
[----:B------:R-:W-:Y:S01]  /*51b0*/  LOP3.LUT R44, R4, 0x18, R44, 0xf8, !PT ;  /* 0x00000018042c7812 */ /* 0x000fe200078ef82c */
[----:B------:R-:W-:Y:S01]  /*51c0*/  IMAD.MOV.U32 R22, RZ, RZ, RZ ;  /* 0x000000ffff167224 */ /* 0x000fe200078e00ff */
[----:B------:R-:W3:Y:S01]  /*51d0*/  LDC.64 R40, c[0x0][0x8a8] ;  /* 0x00022a00ff287b82 */ /* 0x000ee20000000a00 */
[----:B------:R-:W-:Y:S01]  /*51e0*/  SHF.R.U32.HI R4, RZ, 0x1, R55 ;  /* 0x00000001ff047819 */ /* 0x000fe20000011637 */
[----:B------:R-:W-:Y:S01]  /*51f0*/  IMAD.MOV.U32 R51, RZ, RZ, RZ ;  /* 0x000000ffff337224 */ /* 0x000fe200078e00ff */
[----:B------:R-:W-:Y:S01]  /*5200*/  LOP3.LUT R2, R2, 0x20, R3, 0xf8, !PT ;  /* 0x0000002002027812 */ /* 0x000fe200078ef803 */
[----:B------:R-:W4:Y:S01]  /*5210*/  LDCU UR63, c[0x0][0x370] ;  /* 0x00006e00ff3f77ac */ /* 0x000f220008000800 */
[----:B------:R-:W-:-:S02]  /*5220*/  LOP3.LUT R23, R23, 0x600000, RZ, 0xc0, !PT ;  /* 0x0060000017177812 */ /* 0x000fc400078ec0ff */
[----:B------:R-:W-:Y:S01]  /*5230*/  LOP3.LUT R44, R44, 0x8, R4, 0x78, !PT ;  /* 0x000000082c2c7812 */ /* 0x000fe200078e7804 */
[----:B------:R-:W4:Y:S01]  /*5240*/  LDS R0, [UR44+0x120] ;  /* 0x0001202cff007984 */ /* 0x000f220008000800 */
[----:B-1----:R-:W-:Y:S01]  /*5250*/  IMAD.U32 R57, RZ, RZ, UR4 ;  /* 0x00000004ff397e24 */ /* 0x002fe2000f8e00ff */
[----:B------:R-:W-:Y:S01]  /*5260*/  UIADD3 UR4, UPT, UPT, UR44, 0x200, URZ ;  /* 0x000002002c047890 */ /* 0x000fe2000fffe0ff */
[----:B------:R-:W-:Y:S01]  /*5270*/  LOP3.LUT R2, R2, 0x100, R3, 0xf8, !PT ;  /* 0x0000010002027812 */ /* 0x000fe200078ef803 */
[----:B------:R-:W-:Y:S01]  /*5280*/  IMAD.U32 R56, RZ, RZ, UR5 ;  /* 0x00000005ff387e24 */ /* 0x000fe2000f8e00ff */
[----:B------:R-:W-:Y:S01]  /*5290*/  LOP3.LUT R55, R55, 0x60, RZ, 0xc0, !PT ;  /* 0x0000006037377812 */ /* 0x000fe200078ec0ff */
[----:B------:R-:W1:Y:S01]  /*52a0*/  LDCU UR43, c[0x0][0xb0c] ;  /* 0x00016180ff2b77ac */ /* 0x000e620008000800 */
[----:B------:R-:W-:Y:S01]  /*52b0*/  LOP3.LUT R44, R2, R44, RZ, 0xfc, !PT ;  /* 0x0000002c022c7212 */ /* 0x000fe200078efcff */
[----:B------:R-:W-:Y:S01]  /*52c0*/  IMAD.U32 R59, RZ, RZ, UR4 ;  /* 0x00000004ff3b7e24 */ /* 0x000fe2000f8e00ff */
[----:B------:R-:W-:Y:S01]  /*52d0*/  SEL R54, R54, 0xfffffff0, !P0 ;  /* 0xfffffff036367807 */ /* 0x000fe20004000000 */
[----:B------:R-:W1:Y:S01]  /*52e0*/  LDCU UR39, c[0x0][0xb30] ;  /* 0x00016600ff2777ac */ /* 0x000e620008000800 */
[----:B------:R-:W1:Y:S01]  /*52f0*/  LDCU.64 UR60, c[0x0][0x888] ;  /* 0x00011100ff3c77ac */ /* 0x000e620008000a00 */
[----:B------:R-:W1:Y:S01]  /*5300*/  LDCU.64 UR40, c[0x0][0xb28] ;  /* 0x00016500ff2877ac */ /* 0x000e620008000a00 */
[----:B------:R-:W1:Y:S01]  /*5310*/  LDCU.128 UR56, c[0x0][0xb10] ;  /* 0x00016200ff3877ac */ /* 0x000e620008000c00 */
[----:B------:R-:W1:Y:S01]  /*5320*/  LDCU UR62, c[0x0][0x374] ;  /* 0x00006e80ff3e77ac */ /* 0x000e620008000800 */
[----:B------:R-:W-:Y:S01]  /*5330*/  UMOV UR55, 0x1 ;  /* 0x0000000100377882 */ /* 0x000fe20000000000 */
[----:B------:R-:W-:Y:S01]  /*5340*/  UMOV UR46, URZ ;  /* 0x000000ff002e7c82 */ /* 0x000fe20008000000 */
[----:B------:R-:W-:Y:S01]  /*5350*/  UMOV UR53, URZ ;  /* 0x000000ff00357c82 */ /* 0x000fe20008000000 */
[----:B------:R-:W-:Y:S01]  /*5360*/  UMOV UR52, URZ ;  /* 0x000000ff00347c82 */ /* 0x000fe20008000000 */
[----:B-1234-:R-:W-:-:S07]  /*5370*/  IMAD.IADD R23, R0, 0x1, R23 ;  /* 0x0000000100177824 */ /* 0x01efce00078e0217 */
.L_x_116:
[C---:B------:R-:W-:Y:S02]  /*5380*/  LEA R0, R51.reuse, UR44, 0x3 ;  /* 0x0000002c33007c11 */ /* 0x040fe4000f8e18ff */
[----:B------:R-:W-:Y:S02]  /*5390*/  SHF.L.U32 R2, R52, 0x1f, RZ ;  /* 0x0000001f34027819 */ /* 0x000fe400000006ff */
[----:B-1----:R-:W-:Y:S02]  /*53a0*/  LEA R4, R51, UR44, 0x4 ;  /* 0x0000002c33047c11 */ /* 0x002fe4000f8e20ff */
[----:B------:R-:W1:Y:S02]  /*53b0*/  SYNCS.PHASECHK.TRANS64.TRYWAIT P0, [R0+URZ+0x70], R2 ;  /* 0x00007002000075a7 */ /* 0x000e6400080011ff */
[----:B-1----:R-:W-:Y:S05]  /*53c0*/  @!P0 BRA `(.L_x_86) ;  /* 0x0000002c000c8947 */ /* 0x002fea0003800000 */
.L_x_156:
[----:B------:R-:W-:Y:S01]  /*53d0*/  R2UR UR7, R58 ;  /* 0x000000003a0772ca */ /* 0x000fe200000e0000 */
[----:B------:R-:W2:Y:S01]  /*53e0*/  LDS.128 R4, [R4+0x100] ;  /* 0x0001000004047984 */ /* 0x000ea20000000c00 */
[----:B-1----:R-:W-:Y:S01]  /*53f0*/  VIADD R0, R0, 0x80 ;  /* 0x0000008000007836 */ /* 0x002fe20000000000 */
[----:B------:R-:W-:Y:S04]  /*5400*/  UISETP.GE.AND UP0, UPT, UR42, 0x1, UPT ;  /* 0x000000012a00788c */ /* 0x000fe8000bf06270 */
[----:B------:R-:W-:Y:S01]  /*5410*/  PRMT R0, RZ, 0x654, R0 ;  /* 0x00000654ff007816 */ /* 0x000fe20000000000 */
[----:B------:R-:W-:Y:S01]  /*5420*/  @!PT LDS RZ, [RZ] ;  /* 0x00000000fffff984 */ /* 0x000fe20000000800 */
[----:B------:R-:W-:Y:S01]  /*5430*/  @!PT LDS RZ, [RZ] ;  /* 0x00000000fffff984 */ /* 0x000fe20000000800 */
[----:B------:R-:W-:Y:S01]  /*5440*/  @!PT LDS RZ, [RZ] ;  /* 0x00000000fffff984 */ /* 0x000fe20000000800 */
[----:B------:R-:W-:Y:S01]  /*5450*/  @!PT LDS RZ, [RZ] ;  /* 0x00000000fffff984 */ /* 0x000fe20000000800 */
[----:B------:R1:W-:Y:S06]  /*5460*/  MEMBAR.ALL.CTA ;  /* 0x0000000000007992 */ /* 0x0003ec0000008000 */
[----:B-1----:R-:W1:Y:S02]  /*5470*/  FENCE.VIEW.ASYNC.S ;  /* 0x00000000000073c6 */ /* 0x002e640000000000 */
[----:B-1----:R1:W-:Y:S01]  /*5480*/  SYNCS.ARRIVE.TRANS64.RED.A1T0 RZ, [R0+URZ], RZ ;  /* 0x000000ff00ff79a7 */ /* 0x0023e200081004ff */
[----:B--2---:R-:W-:Y:S11]  /*5490*/  LOP3.LUT P0, RZ, R6, 0x1, RZ, 0xc0, !PT ;  /* 0x0000000106ff7812 */ /* 0x004ff6000780c0ff */
[----:B------:R-:W-:Y:S02]  /*54a0*/  @!UPT UIADD3 URZ, UPT, UPT, URZ, URZ, URZ ;  /* 0x000000fffffff290 */ /* 0x000fe4000fffe0ff */
[----:B------:R-:W-:Y:S01]  /*54b0*/  VOTEU.ANY UP1, P0 ;  /* 0x0000000000ff7886 */ /* 0x000fe20000020100 */
[----:B------:R-:W-:Y:S01]  /*54c0*/  PLOP3.LUT P0, PT, PT, PT, UP1, 0x80, 0x8 ;  /* 0x000000000008781c */ /* 0x000fe20003f0f018 */
[----:B------:R-:W-:Y:S06]  /*54d0*/  UP2UR UR4, UPR, URZ, 0x2 ;  /* 0x00000002ff047883 */ /* 0x000fec0008000000 */
[----:B------:R-:W-:Y:S06]  /*54e0*/  IMAD.U32 R60, RZ, RZ, UR4 ;  /* 0x00000004ff3c7e24 */ /* 0x000fec000f8e00ff */
[----:B------:R-:W-:Y:S02]  /*54f0*/  @P0 SHF.R.U32.HI R2, RZ, 0x10, R5 ;  /* 0x00000010ff020819 */ /* 0x000fe40000011605 */
[----:B------:R-:W-:Y:S02]  /*5500*/  @P0 MOV R3, R4 ;  /* 0x0000000400030202 */ /* 0x000fe40000000f00 */
[----:B------:R-:W-:Y:S02]  /*5510*/  @P0 R2UR UR4, R2 ;  /* 0x00000000020402ca */ /* 0x000fe400000e0000 */
[----:B------:R-:W-:Y:S02]  /*5520*/  @P0 LOP3.LUT R4, R5, 0xffff, RZ, 0xc0, !PT ;  /* 0x0000ffff05040812 */ /* 0x000fe400078ec0ff */
[----:B------:R-:W-:Y:S02]  /*5530*/  @P0 R2UR UR6, R3 ;  /* 0x00000000030602ca */ /* 0x000fe400000e0000 */
[----:B------:R-:W-:Y:S07]  /*5540*/  @P0 R2UR UR5, R4 ;  /* 0x00000000040502ca */ /* 0x000fee00000e0000 */
[----:B------:R-:W-:Y:S02]  /*5550*/  @UP1 UMOV UR7, UR4 ;  /* 0x0000000400071c82 */ /* 0x000fe40008000000 */
[----:B------:R-:W-:Y:S02]  /*5560*/  IMAD.U32 R58, RZ, RZ, UR7 ;  /* 0x00000007ff3a7e24 */ /* 0x000fe4000f8e00ff */
[----:B------:R-:W-:Y:S02]  /*5570*/  @UP1 UMOV UR38, UR6 ;  /* 0x0000000600261c82 */ /* 0x000fe40008000000 */
[----:B------:R-:W-:Y:S01]  /*5580*/  @UP1 UMOV UR37, UR5 ;  /* 0x0000000500251c82 */ /* 0x000fe20008000000 */
[----:B-1----:R-:W-:Y:S05]  /*5590*/  BRA.U !UP0, `(.L_x_87) ;  /* 0x0000000108cc7547 */ /* 0x002fea000b800000 */
[----:B------:R-:W1:Y:S01]  /*55a0*/  LDCU UR12, c[0x0][0xb20] ;  /* 0x00016400ff0c77ac */ /* 0x000e620008000800 */
[----:B------:R-:W-:Y:S02]  /*55b0*/  UIMAD.WIDE.U32 UR4, UR62, UR59, URZ ;  /* 0x0000003b3e0472a5 */ /* 0x000fe4000f8e00ff */
[----:B------:R-:W-:Y:S02]  /*55c0*/  UIMAD.WIDE.U32 UR6, UR63, UR56, URZ ;  /* 0x000000383f0672a5 */ /* 0x000fe4000f8e00ff */
[----:B------:R-:W-:Y:S02]  /*55d0*/  UISETP.NE.AND UP0, UPT, UR58, 0x1, UPT ;  /* 0x000000013a00788c */ /* 0x000fe4000bf05270 */
[----:B------:R-:W-:Y:S02]  /*55e0*/  UIMAD.WIDE.U32 UR8, UR37, UR59, URZ ;  /* 0x0000003b250872a5 */ /* 0x000fe4000f8e00ff */
[----:B------:R-:W-:Y:S02]  /*55f0*/  UIMAD.WIDE.U32 UR10, UR38, UR56, URZ ;  /* 0x00000038260a72a5 */ /* 0x000fe4000f8e00ff */
[----:B------:R-:W-:Y:S02]  /*5600*/  UISETP.NE.AND UP1, UPT, UR43, 0x1, UPT ;  /* 0x000000012b00788c */ /* 0x000fe4000bf25270 */
[----:B------:R-:W-:Y:S01]  /*5610*/  UISETP.NE.AND UP2, UPT, UR42, 0x1, UPT ;  /* 0x000000012a00788c */ /* 0x000fe2000bf45270 */
[----:B------:R-:W-:Y:S02]  /*5620*/  UMOV UR4, UR5 ;  /* 0x0000000500047c82 */ /* 0x000fe40008000000 */
[----:B-1----:R-:W-:Y:S03]  /*5630*/  USHF.R.U32.HI UR5, URZ, UR12, UR4 ;  /* 0x0000000cff057299 */ /* 0x002fe60008011604 */
[----:B------:R-:W-:Y:S02]  /*5640*/  UMOV UR4, UR7 ;  /* 0x0000000700047c82 */ /* 0x000fe40008000000 */
[----:B------:R-:W-:Y:S02]  /*5650*/  USHF.R.U32.HI UR7, URZ, UR57, UR4 ;  /* 0x00000039ff077299 */ /* 0x000fe40008011604 */
[----:B------:R-:W-:Y:S02]  /*5660*/  USEL UR4, UR62, UR5, !UP0 ;  /* 0x000000053e047287 */ /* 0x000fe4000c000000 */
[----:B------:R-:W-:Y:S01]  /*5670*/  USEL UR7, UR63, UR7, !UP1 ;  /* 0x000000073f077287 */ /* 0x000fe2000c800000 */
[----:B------:R-:W-:Y:S01]  /*5680*/  UMOV UR5, UR9 ;  /* 0x0000000900057c82 */ /* 0x000fe20008000000 */
[----:B------:R-:W-:Y:S02]  /*5690*/  UIMAD.WIDE.U32 UR8, UR4, UR40, URZ ;  /* 0x00000028040872a5 */ /* 0x000fe4000f8e00ff */
[----:B------:R-:W-:Y:S03]  /*56a0*/  USHF.R.U32.HI UR6, URZ, UR12, UR5 ;  /* 0x0000000cff067299 */ /* 0x000fe60008011605 */
[----:B------:R-:W-:Y:S01]  /*56b0*/  UMOV UR5, UR11 ;  /* 0x0000000b00057c82 */ /* 0x000fe20008000000 */
[----:B------:R-:W-:Y:S02]  /*56c0*/  UIMAD.WIDE.U32 UR10, UR7, UR40, URZ ;  /* 0x00000028070a72a5 */ /* 0x000fe4000f8e00ff */
[----:B------:R-:W-:Y:S02]  /*56d0*/  USHF.R.U32.HI UR12, URZ, UR57, UR5 ;  /* 0x00000039ff0c7299 */ /* 0x000fe40008011605 */
[----:B------:R-:W-:Y:S01]  /*56e0*/  USEL UR6, UR37, UR6, !UP0 ;  /* 0x0000000625067287 */ /* 0x000fe2000c000000 */
[----:B------:R-:W-:Y:S02]  /*56f0*/  UMOV UR5, UR9 ;  /* 0x0000000900057c82 */ /* 0x000fe40008000000 */
[----:B------:R-:W-:Y:S01]  /*5700*/  UMOV UR10, UR11 ;  /* 0x0000000b000a7c82 */ /* 0x000fe20008000000 */
[----:B------:R-:W-:Y:S02]  /*5710*/  @UP2 USHF.R.U32.HI UR4, URZ, UR41, UR5 ;  /* 0x00000029ff042299 */ /* 0x000fe40008011605 */
[----:B------:R-:W-:Y:S02]  /*5720*/  @UP2 USHF.R.U32.HI UR7, URZ, UR41, UR10 ;  /* 0x00000029ff072299 */ /* 0x000fe4000801160a */
[----:B------:R-:W-:Y:S02]  /*5730*/  UIMAD UR4, UR42, UR4, URZ ;  /* 0x000000042a0472a4 */ /* 0x000fe4000f8e02ff */
[----:B------:R-:W-:Y:S02]  /*5740*/  UIMAD.WIDE.U32 UR10, UR6, UR40, URZ ;  /* 0x00000028060a72a5 */ /* 0x000fe4000f8e00ff */
[----:B------:R-:W-:Y:S02]  /*5750*/  USEL UR5, UR38, UR12, !UP1 ;  /* 0x0000000c26057287 */ /* 0x000fe4000c800000 */
[----:B------:R-:W-:Y:S02]  /*5760*/  UIMAD UR8, UR42, UR7, URZ ;  /* 0x000000072a0872a4 */ /* 0x000fe4000f8e02ff */
[----:B------:R-:W-:Y:S03]  /*5770*/  UISETP.GE.AND UP0, UPT, UR6, UR4, UPT ;  /* 0x000000040600728c */ /* 0x000fe6000bf06270 */
[----:B------:R-:W-:Y:S01]  /*5780*/  UMOV UR4, UR11 ;  /* 0x0000000b00047c82 */ /* 0x000fe20008000000 */
[----:B------:R-:W-:Y:S02]  /*5790*/  UISETP.GE.OR UP0, UPT, UR5, UR8, UP0 ;  /* 0x000000080500728c */ /* 0x000fe40008706670 */
[----:B------:R-:W-:Y:S02]  /*57a0*/  USHF.R.U32.HI UR4, URZ, UR41, UR4 ;  /* 0x00000029ff047299 */ /* 0x000fe40008011604 */
[----:B------:R-:W-:Y:S02]  /*57b0*/  UIMAD.WIDE.U32 UR8, UR5, UR40, URZ ;  /* 0x00000028050872a5 */ /* 0x000fe4000f8e00ff */
[----:B------:R-:W-:Y:S02]  /*57c0*/  USEL UR11, UR6, UR4, !UP2 ;  /* 0x00000004060b7287 */ /* 0x000fe4000d000000 */
[----:B------:R-:W-:Y:S02]  /*57d0*/  UIADD3 UR8, UPT, UPT, -UR5, URZ, URZ ;  /* 0x000000ff05087290 */ /* 0x000fe4000fffe1ff */
[----:B------:R-:W-:Y:S01]  /*57e0*/  UIADD3 UR10, UPT, UPT, -UR11, URZ, URZ ;  /* 0x000000ff0b0a7290 */ /* 0x000fe2000fffe1ff */
[----:B------:R-:W-:Y:S01]  /*57f0*/  @!UP0 UMOV UR4, UR9 ;  /* 0x0000000900048c82 */ /* 0x000fe20008000000 */
[----:B------:R-:W-:Y:S02]  /*5800*/  UIADD3 UR9, UPT, UPT, -UR6, URZ, URZ ;  /* 0x000000ff06097290 */ /* 0x000fe4000fffe1ff */
[----:B------:R-:W-:Y:S02]  /*5810*/  @!UP0 USHF.R.U32.HI UR4, URZ, UR41, UR4 ;  /* 0x00000029ff048299 */ /* 0x000fe40008011604 */
[----:B------:R-:W-:Y:S02]  /*5820*/  UIMAD UR10, UR42, UR10, UR6 ;  /* 0x0000000a2a0a72a4 */ /* 0x000fe4000f8e0206 */
[----:B------:R-:W-:Y:S04]  /*5830*/  @!UP0 USEL UR4, UR5, UR4, !UP2 ;  /* 0x0000000405048287 */ /* 0x000fe8000d000000 */
[----:B------:R-:W-:Y:S02]  /*5840*/  @!UP0 UIMAD UR10, UR7, UR10, UR4 ;  /* 0x0000000a070a82a4 */ /* 0x000fe4000f8e0204 */
[----:B------:R-:W-:Y:S02]  /*5850*/  @!UP0 UIADD3 UR11, UPT, UPT, UR11, -UR4, URZ ;  /* 0x800000040b0b8290 */ /* 0x000fe4000fffe0ff */
[----:B------:R-:W-:Y:S02]  /*5860*/  UIMAD UR7, UR43, UR8, UR38 ;  /* 0x000000082b0772a4 */ /* 0x000fe4000f8e0226 */
[----:B------:R-:W-:Y:S02]  /*5870*/  @!UP0 UIMAD UR6, UR11, UR42, UR5 ;  /* 0x0000002a0b0682a4 */ /* 0x000fe4000f8e0205 */
[----:B------:R-:W-:Y:S01]  /*5880*/  UIMAD UR4, UR58, UR9, UR37 ;  /* 0x000000093a0472a4 */ /* 0x000fe2000f8e0225 */
[----:B------:R-:W-:Y:S02]  /*5890*/  @!UP0 UMOV UR5, UR10 ;  /* 0x0000000a00058c82 */ /* 0x000fe40008000000 */
[----:B------:R-:W-:Y:S02]  /*58a0*/  UIMAD UR38, UR5, UR43, UR7 ;  /* 0x0000002b052672a4 */ /* 0x000fe4000f8e0207 */
[----:B------:R-:W-:Y:S11]  /*58b0*/  UIMAD UR37, UR6, UR58, UR4 ;  /* 0x0000003a062572a4 */ /* 0x000ff6000f8e0204 */
[----:B------:R-:W-:Y:S01]  /*58c0*/  @!UPT UIADD3 URZ, UPT, UPT, URZ, URZ, URZ ;  /* 0x000000fffffff290 */ /* 0x000fe2000fffe0ff */
.L_x_87:
[----:B------:R-:W-:Y:S01]  /*58d0*/  UISETP.NE.AND UP0, UPT, UR39, 0x1, UPT ;  /* 0x000000012700788c */ /* 0x000fe2000bf05270 */
[----:B------:R-:W-:Y:S01]  /*58e0*/  R2UR UR11, R59 ;  /* 0x000000003b0b72ca */ /* 0x000fe200000e0000 */
[----:B------:R-:W-:Y:S01]  /*58f0*/  USHF.L.U32 UR50, UR25, 0x6, URZ ;  /* 0x0000000619327899 */ /* 0x000fe200080006ff */
[----:B------:R-:W-:Y:S01]  /*5900*/  IADD3 R51, PT, PT, R51, 0x1, RZ ;  /* 0x0000000133337810 */ /* 0x000fe20007ffe0ff */
[----:B------:R-:W-:Y:S07]  /*5910*/  USHF.L.U32 UR49, UR26, 0x6, URZ ;  /* 0x000000061a317899 */ /* 0x000fee00080006ff */
[----:B------:R-:W1:Y:S01]  /*5920*/  @!UP0 LDCU.128 UR12, c[0x0][0xb10] ;  /* 0x00016200ff0c87ac */ /* 0x000e620008000c00 */
[----:B------:R-:W2:Y:S01]  /*5930*/  @!UP0 LDCU UR5, c[0x0][0xb0c] ;  /* 0x00016180ff0587ac */ /* 0x000ea20008000800 */
[----:B------:R-:W3:Y:S01]  /*5940*/  @!UP0 LDCU UR10, c[0x0][0xb20] ;  /* 0x00016400ff0a87ac */ /* 0x000ee20008000800 */
[----:B-1----:R-:W-:Y:S02]  /*5950*/  UIMAD.WIDE.U32 UR8, UR38, UR12, URZ ;  /* 0x0000000c260872a5 */ /* 0x002fe4000f8e00ff */
[----:B------:R-:W-:Y:S02]  /*5960*/  UIMAD.WIDE.U32 UR6, UR37, UR15, URZ ;  /* 0x0000000f250672a5 */ /* 0x000fe4000f8e00ff */
[----:B------:R-:W-:Y:S03]  /*5970*/  @!UP0 UISETP.NE.AND UP1, UPT, UR14, 0x1, UPT ;  /* 0x000000010e00888c */ /* 0x000fe6000bf25270 */
[----:B------:R-:W-:Y:S01]  /*5980*/  @!UP0 UMOV UR4, UR9 ;  /* 0x0000000900048c82 */ /* 0x000fe20008000000 */
[----:B--2---:R-:W-:Y:S02]  /*5990*/  @!UP0 UISETP.NE.AND UP2, UPT, UR5, 0x1, UPT ;  /* 0x000000010500888c */ /* 0x004fe4000bf45270 */
[----:B------:R-:W-:Y:S01]  /*59a0*/  @!UP0 USHF.R.U32.HI UR4, URZ, UR13, UR4 ;  /* 0x0000000dff048299 */ /* 0x000fe20008011604 */
[----:B------:R-:W-:Y:S02]  /*59b0*/  @!UP0 UMOV UR6, UR7 ;  /* 0x0000000700068c82 */ /* 0x000fe40008000000 */
[----:B---3--:R-:W-:Y:S02]  /*59c0*/  @!UP0 USHF.R.U32.HI UR6, URZ, UR10, UR6 ;  /* 0x0000000aff068299 */ /* 0x008fe40008011606 */
[----:B------:R-:W-:Y:S02]  /*59d0*/  @!UP0 USEL UR7, UR38, UR4, !UP2 ;  /* 0x0000000426078287 */ /* 0x000fe4000d000000 */
[----:B------:R-:W-:Y:S04]  /*59e0*/  @!UP0 USEL UR6, UR37, UR6, !UP1 ;  /* 0x0000000625068287 */ /* 0x000fe8000c800000 */
[----:B------:R-:W-:Y:S02]  /*59f0*/  @!UP0 UIADD3 UR4, UPT, UPT, -UR7, UR6, URZ ;  /* 0x0000000607048290 */ /* 0x000fe4000fffe1ff */
[----:B------:R-:W-:Y:S02]  /*5a00*/  @!UP0 UIADD3 UR6, UPT, UPT, UR7, -UR6, URZ ;  /* 0x8000000607068290 */ /* 0x000fe4000fffe0ff */
[----:B------:R-:W-:Y:S02]  /*5a10*/  @!UP0 UIMAD UR38, UR4, UR5, UR38 ;  /* 0x00000005042682a4 */ /* 0x000fe4000f8e0226 */
[----:B------:R-:W-:Y:S02]  /*5a20*/  @!UP0 UIMAD UR37, UR6, UR14, UR37 ;  /* 0x0000000e062582a4 */ /* 0x000fe4000f8e0225 */
[----:B------:R-:W-:Y:S09]  /*5a30*/  ULOP3.LUT UP0, URZ, UR11, 0x1b0, URZ, 0xc0, !UPT ;  /* 0x000001b00bff7892 */ /* 0x000ff2000f80c0ff */
[----:B------:R-:W-:Y:S05]  /*5a40*/  BRA.U !UP0, `(.L_x_88) ;  /* 0x00000001087c7547 */ /* 0x000fea000b800000 */
[----:B------:R-:W1:Y:S01]  /*5a50*/  LDCU.64 UR8, c[0x4][0x80] ;  /* 0x01001000ff0877ac */ /* 0x000e620008000a00 */
[----:B------:R-:W-:Y:S01]  /*5a60*/  MOV R2, 0x0 ;  /* 0x0000000000027802 */ /* 0x000fe20000000f00 */
[----:B------:R-:W-:Y:S02]  /*5a70*/  HFMA2 R12, -RZ, RZ, 0, 5.9604644775390625e-08 ;  /* 0x00000001ff0c7431 */ /* 0x000fe400000001ff */
[----:B------:R-:W-:Y:S01]  /*5a80*/  IMAD.MOV.U32 R8, RZ, RZ, 0x70 ;  /* 0x00000070ff087424 */ /* 0x000fe200078e00ff */
[----:B------:R2:W3:Y:S01]  /*5a90*/  LDC.64 R14, c[0x4][R2] ;  /* 0x01000000020e7b82 */ /* 0x0004e20000000a00 */
[----:B------:R-:W4:Y:S01]  /*5aa0*/  LDCU.64 UR6, c[0x4][0x88] ;  /* 0x01001100ff0677ac */ /* 0x000f220008000a00 */
[----:B------:R-:W-:Y:S01]  /*5ab0*/  IMAD.MOV.U32 R13, RZ, RZ, RZ ;  /* 0x000000ffff0d7224 */ /* 0x000fe200078e00ff */
[----:B------:R-:W2:Y:S01]  /*5ac0*/  LDCU.64 UR4, c[0x4][0x8] ;  /* 0x01000100ff0477ac */ /* 0x000ea20008000a00 */
[----:B-1----:R-:W-:Y:S01]  /*5ad0*/  MOV R5, UR9 ;  /* 0x0000000900057c02 */ /* 0x002fe20008000f00 */
[----:B------:R-:W-:Y:S01]  /*5ae0*/  IMAD.U32 R4, RZ, RZ, UR8 ;  /* 0x00000008ff047e24 */ /* 0x000fe2000f8e00ff */
[----:B----4-:R-:W-:Y:S01]  /*5af0*/  MOV R7, UR7 ;  /* 0x0000000700077c02 */ /* 0x010fe20008000f00 */
[----:B------:R-:W-:Y:S01]  /*5b00*/  IMAD.U32 R6, RZ, RZ, UR6 ;  /* 0x00000006ff067e24 */ /* 0x000fe2000f8e00ff */
[----:B--2---:R-:W-:Y:S01]  /*5b10*/  MOV R11, UR5 ;  /* 0x00000005000b7c02 */ /* 0x004fe20008000f00 */
[----:B------:R-:W-:Y:S02]  /*5b20*/  IMAD.U32 R10, RZ, RZ, UR4 ;  /* 0x00000004ff0a7e24 */ /* 0x000fe4000f8e00ff */
[----:B------:R-:W-:Y:S07]  /*5b30*/  LEPC R20, `(.L_x_89) ;  /* 0x000000001014794e */ /* 0x000fee0000000000 */
[----:B---3-5:R-:W-:Y:S05]  /*5b40*/  CALL.ABS.NOINC R14 ;  /* 0x000000000e007343 */ /* 0x028fea0003c00000 */
.L_x_89:
[----:B------:R-:W1:Y:S01]  /*5b50*/  LDCU.64 UR8, c[0x4][0x80] ;  /* 0x01001000ff0877ac */ /* 0x000e620008000a00 */
[----:B------:R-:W2:Y:S01]  /*5b60*/  LDC.64 R2, c[0x4][R2] ;  /* 0x0100000002027b82 */ /* 0x000ea20000000a00 */
[----:B------:R-:W-:Y:S02]  /*5b70*/  HFMA2 R12, -RZ, RZ, 0, 5.9604644775390625e-08 ;  /* 0x00000001ff0c7431 */ /* 0x000fe400000001ff */
[----:B------:R-:W-:Y:S02]  /*5b80*/  IMAD.MOV.U32 R8, RZ, RZ, 0x70 ;  /* 0x00000070ff087424 */ /* 0x000fe400078e00ff */
[----:B------:R-:W-:Y:S01]  /*5b90*/  IMAD.MOV.U32 R13, RZ, RZ, RZ ;  /* 0x000000ffff0d7224 */ /* 0x000fe200078e00ff */
[----:B------:R-:W3:Y:S01]  /*5ba0*/  LDCU.64 UR6, c[0x4][0x88] ;  /* 0x01001100ff0677ac */ /* 0x000ee20008000a00 */
[----:B------:R-:W4:Y:S01]  /*5bb0*/  LDCU.64 UR4, c[0x4][0x8] ;  /* 0x01000100ff0477ac */ /* 0x000f220008000a00 */
[----:B-1----:R-:W-:Y:S02]  /*5bc0*/  MOV R4, UR8 ;  /* 0x0000000800047c02 */ /* 0x002fe40008000f00 */
[----:B------:R-:W-:Y:S02]  /*5bd0*/  MOV R5, UR9 ;  /* 0x0000000900057c02 */ /* 0x000fe40008000f00 */
[----:B---3--:R-:W-:Y:S01]  /*5be0*/  MOV R7, UR7 ;  /* 0x0000000700077c02 */ /* 0x008fe20008000f00 */
[----:B------:R-:W-:Y:S01]  /*5bf0*/  IMAD.U32 R6, RZ, RZ, UR6 ;  /* 0x00000006ff067e24 */ /* 0x000fe2000f8e00ff */
[----:B----4-:R-:W-:Y:S01]  /*5c00*/  MOV R11, UR5 ;  /* 0x00000005000b7c02 */ /* 0x010fe20008000f00 */
[----:B------:R-:W-:Y:S02]  /*5c10*/  IMAD.U32 R10, RZ, RZ, UR4 ;  /* 0x00000004ff0a7e24 */ /* 0x000fe4000f8e00ff */
[----:B------:R-:W-:Y:S07]  /*5c20*/  LEPC R20, `(.L_x_88) ;  /* 0x000000001014794e */ /* 0x000fee0000000000 */
[----:B--2---:R-:W-:Y:S05]  /*5c30*/  CALL.ABS.NOINC R2 ;  /* 0x0000000002007343 */ /* 0x004fea0003c00000 */
.L_x_88:
[----:B------:R-:W-:Y:S02]  /*5c40*/  R2UR UR6, R49 ;  /* 0x00000000310672ca */ /* 0x000fe400000e0000 */
[----:B------:R-:W-:Y:S02]  /*5c50*/  R2UR UR5, R57 ;  /* 0x00000000390572ca */ /* 0x000fe400000e0000 */
[----:B------:R-:W-:Y:S02]  /*5c60*/  R2UR UR4, R56 ;  /* 0x00000000380472ca */ /* 0x000fe400000e0000 */
[----:B------:R-:W-:Y:S02]  /*5c70*/  ISETP.NE.U32.AND P4, PT, R42, RZ, PT ;  /* 0x000000ff2a00720c */ /* 0x000fe40003f85070 */
[----:B------:R-:W-:Y:S02]  /*5c80*/  ISETP.NE.U32.AND P2, PT, RZ, UR60, PT ;  /* 0x0000003cff007c0c */ /* 0x000fe4000bf45070 */
[----:B------:R-:W-:Y:S02]  /*5c90*/  ISETP.NE.AND.EX P4, PT, R43, RZ, PT, P4 ;  /* 0x000000ff2b00720c */ /* 0x000fe40003f85340 */
[----:B------:R-:W-:Y:S01]  /*5ca0*/  ISETP.NE.AND.EX P2, PT, RZ, UR61, PT, P2 ;  /* 0x0000003dff007c0c */ /* 0x000fe2000bf45320 */
[----:B------:R-:W-:Y:S02]  /*5cb0*/  UISETP.NE.AND UP2, UPT, UR6, URZ, UPT ;  /* 0x000000ff0600728c */ /* 0x000fe4000bf45270 */
[----:B------:R-:W-:Y:S04]  /*5cc0*/  UISETP.NE.U32.AND UP0, UPT, UR5, URZ, UPT ;  /* 0x000000ff0500728c */ /* 0x000fe8000bf05070 */
[----:B------:R-:W-:Y:S01]  /*5cd0*/  UISETP.NE.AND.EX UP1, UPT, UR4, URZ, UPT, UP0 ;  /* 0x000000ff0400728c */ /* 0x000fe2000bf25300 */
[----:B------:R-:W-:Y:S01]  /*5ce0*/  PLOP3.LUT P1, PT, PT, PT, UP2, 0x80, 0x8 ;  /* 0x000000000008781c */ /* 0x000fe20003f2f028 */
[----:B------:R-:W-:Y:S03]  /*5cf0*/  UPLOP3.LUT UP0, UPT, UPT, UPT, UPT, 0x40, 0x4 ;  /* 0x000000000004789c */ /* 0x000fe60003f0e870 */
[----:B------:R-:W-:Y:S06]  /*5d00*/  @UP2 UPLOP3.LUT UP0, UPT, UPT, UPT, UP1, 0x80, 0x8 ;  /* 0x000000000008289c */ /* 0x000fec0003f0f010 */
[----:B------:R-:W-:Y:S01]  /*5d10*/  PLOP3.LUT P0, PT, PT, PT, UP0, 0x80, 0x8 ;  /* 0x000000000008781c */ /* 0x000fe20003f0f008 */
[----:B------:R-:W-:Y:S01]  /*5d20*/  @!UPT UIADD3 URZ, UPT, UPT, URZ, URZ, URZ ;  /* 0x000000fffffff290 */ /* 0x000fe2000fffe0ff */
[----:B------:R-:W-:Y:S11]  /*5d30*/  BRA.U !UP1, `(.L_x_90) ;  /* 0x0000000109407547 */ /* 0x000ff6000b800000 */
[----:B------:R-:W-:Y:S01]  /*5d40*/  UISETP.NE.U32.AND UP0, UPT, UR60, URZ, UPT ;  /* 0x000000ff3c00728c */ /* 0x000fe2000bf05070 */
[----:B------:R-:W-:Y:S01]  /*5d50*/  R2UR UR6, R57 ;  /* 0x00000000390672ca */ /* 0x000fe200000e0000 */
[----:B------:R-:W1:Y:S01]  /*5d60*/  LDCU.64 UR8, c[0x0][0x358] ;  /* 0x00006b00ff0877ac */ /* 0x000e620008000a00 */
[----:B------:R-:W-:Y:S02]  /*5d70*/  HFMA2 R45, -RZ, RZ, 0, 5.9604644775390625e-08 ;  /* 0x00000001ff2d7431 */ /* 0x000fe400000001ff */
[----:B------:R-:W-:Y:S01]  /*5d80*/  IMAD.MOV.U32 R0, RZ, RZ, 0x1 ;  /* 0x00000001ff007424 */ /* 0x000fe200078e00ff */
[----:B------:R-:W-:Y:S06]  /*5d90*/  UISETP.NE.AND.EX UP0, UPT, UR61, URZ, UPT, UP0 ;  /* 0x000000ff3d00728c */ /* 0x000fec000bf05300 */
[----:B------:R-:W-:Y:S05]  /*5da0*/  PLOP3.LUT P3, PT, PT, PT, UP0, 0x80, 0x8 ;  /* 0x000000000008781c */ /* 0x000fea0003f6f008 */
[----:B------:R-:W2:Y:S01]  /*5db0*/  @UP0 LDCU.64 UR4, c[0x0][0x888] ;  /* 0x00011100ff0407ac */ /* 0x000ea20008000a00 */
[----:B------:R-:W-:Y:S07]  /*5dc0*/  @UP0 UIMAD UR6, UR36, UR6, URZ ;  /* 0x00000006240602a4 */ /* 0x000fee000f8e02ff */
[----:B------:R-:W-:Y:S01]  /*5dd0*/  @!P3 PRMT R45, R0, 0x7610, R45 ;  /* 0x00007610002db816 */ /* 0x000fe2000000002d */
[----:B--2---:R-:W-:Y:S06]  /*5de0*/  @UP0 UIMAD.WIDE UR4, UR6, 0x4, UR4 ;  /* 0x00000004060408a5 */ /* 0x004fec000f8e0204 */
[----:B-----5:R-:W-:Y:S02]  /*5df0*/  IMAD.U32 R26, RZ, RZ, UR4 ;  /* 0x00000004ff1a7e24 */ /* 0x020fe4000f8e00ff */
[----:B------:R-:W-:Y:S03]  /*5e00*/  IMAD.U32 R27, RZ, RZ, UR5 ;  /* 0x00000005ff1b7e24 */ /* 0x000fe6000f8e00ff */
[----:B------:R-:W2:Y:S02]  /*5e10*/  @!UP0 LDCU UR4, c[0x0][0x880] ;  /* 0x00011000ff0487ac */ /* 0x000ea40008000800 */
[----:B-1----:R1:W5:Y:S02]  /*5e20*/  @P3 LDG.E R26, desc[UR8][R26.64] ;  /* 0x000000081a1a3981 */ /* 0x002364000c1e1900 */
[----:B-12---:R-:W-:Y:S02]  /*5e30*/  @!P3 MOV R26, UR4 ;  /* 0x00000004001abc02 */ /* 0x006fe40008000f00 */
.L_x_90:
[----:B------:R-:W-:Y:S05]  /*5e40*/  @!P4 BRA `(.L_x_91) ;  /* 0x000000000024c947 */ /* 0x000fea0003800000 */
[----:B------:R-:W-:Y:S01]  /*5e50*/  ISETP.NE.U32.AND P3, PT, R40, RZ, PT ;  /* 0x000000ff2800720c */ /* 0x000fe20003f65070 */
[----:B------:R-:W1:Y:S03]  /*5e60*/  LDCU.64 UR4, c[0x0][0x358] ;  /* 0x00006b00ff0477ac */ /* 0x000e660008000a00 */
[----:B------:R-:W-:Y:S11]  /*5e70*/  ISETP.NE.AND.EX P3, PT, R41, RZ, PT, P3 ;  /* 0x000000ff2900720c */ /* 0x000ff60003f65330 */
[----:B------:R-:W-:Y:S02]  /*5e80*/  @!UPT UIADD3 URZ, UPT, UPT, URZ, URZ, URZ ;  /* 0x000000fffffff290 */ /* 0x000fe4000fffe0ff */
[----:B------:R-:W2:Y:S01]  /*5e90*/  @P3 LDC.64 R2, c[0x0][0x8a8] ;  /* 0x00022a00ff023b82 */ /* 0x000ea20000000a00 */
[----:B------:R-:W-:Y:S04]  /*5ea0*/  @P3 IMAD R0, R42, UR36, RZ ;  /* 0x000000242a003c24 */ /* 0x000fe8000f8e02ff */
[----:B--2---:R-:W-:Y:S05]  /*5eb0*/  @P3 IMAD.WIDE R2, R0, 0x4, R2 ;  /* 0x0000000400023825 */ /* 0x004fea00078e0202 */
[----:B-1---5:R1:W5:Y:S02]  /*5ec0*/  @P3 LDG.E R24, desc[UR4][R2.64] ;  /* 0x0000000402183981 */ /* 0x022364000c1e1900 */
[----:B-1----:R-:W2:Y:S02]  /*5ed0*/  @!P3 LDC R24, c[0x0][0x8a0] ;  /* 0x00022800ff18bb82 */ /* 0x002ea40000000800 */
.L_x_91:
[----:B-----5:R-:W-:Y:S01]  /*5ee0*/  FSETP.NEU.AND P3, PT, R26, RZ, PT ;  /* 0x000000ff1a00720b */ /* 0x020fe20003f6d000 */
[----:B------:R-:W-:Y:S01]  /*5ef0*/  IMAD.U32 R2, RZ, RZ, UR46 ;  /* 0x0000002eff027e24 */ /* 0x000fe2000f8e00ff */
[----:B------:R-:W-:Y:S01]  /*5f00*/  SEL R5, RZ, 0xffffffff, P2 ;  /* 0xffffffffff057807 */ /* 0x000fe20001000000 */
[----:B------:R-:W-:Y:S01]  /*5f10*/  ULOP3.LUT UR4, UR55, 0x1, URZ, 0x3c, !UPT ;  /* 0x0000000137047892 */ /* 0x000fe2000f8e3cff */
[----:B------:R-:W-:Y:S01]  /*5f20*/  @P1 LOP3.LUT P2, RZ, R45, 0xff, RZ, 0xc0, !PT ;  /* 0x000000ff2dff1812 */ /* 0x000fe2000784c0ff */
[----:B------:R-:W-:Y:S01]  /*5f30*/  BSSY B1, `(.L_x_92) ;  /* 0x000003d000017945 */ /* 0x000fe20003800000 */
[----:B------:R-:W-:Y:S01]  /*5f40*/  @P1 SEL R0, RZ, 0xffffffff, P3 ;  /* 0xffffffffff001807 */ /* 0x000fe20001800000 */
[----:B------:R-:W-:Y:S01]  /*5f50*/  IMAD.MOV.U32 R65, RZ, RZ, 0x1 ;  /* 0x00000001ff417424 */ /* 0x000fe200078e00ff */
[----:B------:R-:W-:Y:S01]  /*5f60*/  LEA R2, R2, UR44, 0x3 ;  /* 0x0000002c02027c11 */ /* 0x000fe2000f8e18ff */
[----:B------:R-:W-:Y:S01]  /*5f70*/  IMAD.U32 R63, RZ, RZ, UR4 ;  /* 0x00000004ff3f7e24 */ /* 0x000fe2000f8e00ff */
[----:B------:R-:W-:Y:S01]  /*5f80*/  @P0 SEL R0, R5, R0, !P2 ;  /* 0x0000000005000207 */ /* 0x000fe20005000000 */
[----:B------:R-:W-:Y:S01]  /*5f90*/  IMAD.U32 R64, RZ, RZ, UR46 ;  /* 0x0000002eff407e24 */ /* 0x000fe2000f8e00ff */
[----:B------:R-:W-:Y:S02]  /*5fa0*/  LEA R27, R22, UR44, 0x3 ;  /* 0x0000002c161b7c11 */ /* 0x000fe4000f8e18ff */
[----:B------:R-:W-:Y:S02]  /*5fb0*/  CS2R R38, SRZ ;  /* 0x0000000000267805 */ /* 0x000fe4000001ff00 */
[----:B------:R-:W-:Y:S02]  /*5fc0*/  @P1 LOP3.LUT R0, R0, 0x1, RZ, 0xc0, !PT ;  /* 0x0000000100001812 */ /* 0x000fe400078ec0ff */
[----:B------:R-:W-:Y:S02]  /*5fd0*/  CS2R R36, SRZ ;  /* 0x0000000000247805 */ /* 0x000fe4000001ff00 */
[----:B------:R-:W-:Y:S02]  /*5fe0*/  SHF.L.U32 R3, R53, 0x1f, RZ ;  /* 0x0000001f35037819 */ /* 0x000fe400000006ff */
[----:B------:R-:W-:Y:S02]  /*5ff0*/  CS2R R30, SRZ ;  /* 0x00000000001e7805 */ /* 0x000fe4000001ff00 */
[----:B------:R-:W-:Y:S02]  /*6000*/  ISETP.NE.U32.OR P5, PT, R0, 0x1, !P1 ;  /* 0x000000010000780c */ /* 0x000fe40004fa5470 */
[----:B------:R-:W-:Y:S02]  /*6010*/  CS2R R28, SRZ ;  /* 0x00000000001c7805 */ /* 0x000fe4000001ff00 */
[----:B------:R-:W-:Y:S02]  /*6020*/  PLOP3.LUT P2, PT, PT, PT, UP1, 0x80, 0x8 ;  /* 0x000000000008781c */ /* 0x000fe40003f4f018 */
[----:B------:R-:W-:Y:S02]  /*6030*/  LEA.HI R25, R22, R22, RZ, 0x1 ;  /* 0x0000001616197211 */ /* 0x000fe400078f08ff */
[----:B------:R-:W-:Y:S02]  /*6040*/  LOP3.LUT P4, R50, R45, 0xff, RZ, 0xc0, !PT ;  /* 0x000000ff2d327812 */ /* 0x000fe4000788c0ff */
[----:B------:R-:W-:Y:S02]  /*6050*/  SEL R4, RZ, 0xffffffff, P3 ;  /* 0xffffffffff047807 */ /* 0x000fe40001800000 */
[----:B------:R-:W-:Y:S02]  /*6060*/  P2R R61, PR, RZ, 0x20 ;  /* 0x00000020ff3d7803 */ /* 0x000fe40000000000 */
[----:B------:R-:W-:Y:S03]  /*6070*/  @P5 SHF.L.U32 R0, R63, 0x1f, RZ ;  /* 0x0000001f3f005819 */ /* 0x000fe600000006ff */
[----:B------:R-:W-:Y:S01]  /*6080*/  @P2 SEL R4, R5, R4, !P4 ;  /* 0x0000000405042207 */ /* 0x000fe20006000000 */
[----:B------:R1:W3:Y:S03]  /*6090*/  @P5 SYNCS.PHASECHK.TRANS64.TRYWAIT P1, [R2+URZ+0x30], R0 ;  /* 0x00003000020055a7 */ /* 0x0002e600080211ff */
[----:B------:R-:W-:Y:S04]  /*60a0*/  LOP3.LUT R4, R4, 0x1, RZ, 0xc0, !PT ;  /* 0x0000000104047812 */ /* 0x000fe800078ec0ff */
[----:B------:R-:W-:Y:S04]  /*60b0*/  ISETP.NE.U32.AND P2, PT, R4, 0x1, PT ;  /* 0x000000010400780c */ /* 0x000fe80003f45070 */
[----:B------:R-:W-:Y:S01]  /*60c0*/  P2R R66, PR, RZ, 0x4 ;  /* 0x00000004ff427803 */ /* 0x000fe20000000000 */
[----:B------:R4:W2:Y:S01]  /*60d0*/  SYNCS.PHASECHK.TRANS64.TRYWAIT P0, [R27+URZ+0x90], R3 ;  /* 0x000090031b0075a7 */ /* 0x0008a200080011ff */
[C---:B-1----:R-:W-:Y:S01]  /*60e0*/  IMAD.SHL.U32 R0, R25.reuse, 0x20, RZ ;  /* 0x0000002019007824 */ /* 0x042fe200078e00ff */
[----:B------:R-:W-:Y:S04]  /*60f0*/  LOP3.LUT R25, R25, 0xffe, RZ, 0xc0, !PT ;  /* 0x00000ffe19197812 */ /* 0x000fe800078ec0ff */
[----:B------:R-:W-:Y:S01]  /*6100*/  LOP3.LUT R0, R0, 0xffffffc0, RZ, 0xc0, !PT ;  /* 0xffffffc000007812 */ /* 0x000fe200078ec0ff */
[----:B------:R-:W-:Y:S04]  /*6110*/  IMAD.IADD R25, R22, 0x1, -R25 ;  /* 0x0000000116197824 */ /* 0x000fe800078e0a19 */
[----:B------:R-:W-:Y:S04]  /*6120*/  IMAD.IADD R0, R23, 0x1, R0 ;  /* 0x0000000117007824 */ /* 0x000fe800078e0200 */
[----:B------:R-:W-:Y:S01]  /*6130*/  IMAD R25, R25, 0x100000, R0 ;  /* 0x0010000019197824 */ /* 0x000fe200078e0200 */
[----:B---3--:R-:W-:Y:S01]  /*6140*/  @P5 SEL R65, RZ, 0x1, !P1 ;  /* 0x00000001ff415807 */ /* 0x008fe20004800000 */
[----:B----4-:R-:W-:Y:S06]  /*6150*/  @!P5 BRA `(.L_x_93) ;  /* 0x000000000068d947 */ /* 0x010fec0003800000 */
[----:B------:R-:W-:Y:S01]  /*6160*/  HFMA2 R31, -RZ, RZ, 0, 0 ;  /* 0x00000000ff1f7431 */ /* 0x000fe200000001ff */
[----:B------:R-:W-:Y:S01]  /*6170*/  ISETP.NE.AND P1, PT, R65, RZ, PT ;  /* 0x000000ff4100720c */ /* 0x000fe20003f25270 */
[----:B------:R-:W-:Y:S01]  /*6180*/  IMAD.U32 R0, RZ, RZ, UR46 ;  /* 0x0000002eff007e24 */ /* 0x000fe2000f8e00ff */
[----:B------:R-:W-:Y:S11]  /*6190*/  BSSY B0, `(.L_x_94) ;  /* 0x0000005000007945 */ /* 0x000ff60003800000 */
[----:B------:R-:W-:Y:S05]  /*61a0*/  @P1 BRA `(.L_x_95) ;  /* 0x00000000000c1947 */ /* 0x000fea0003800000 */
[----:B------:R-:W-:Y:S04]  /*61b0*/  SHF.L.U32 R4, R63, 0x1f, RZ ;  /* 0x0000001f3f047819 */ /* 0x000fe800000006ff */
[----:B------:R-:W1:Y:S02]  /*61c0*/  SYNCS.PHASECHK.TRANS64.TRYWAIT P1, [R2+URZ+0x30], R4 ;  /* 0x00003004020075a7 */ /* 0x000e6400080211ff */
[----:B-1----:R-:W-:Y:S05]  /*61d0*/  @!P1 BRA `(.L_x_96) ;  /* 0x0000001c009c9947 */ /* 0x002fea0003800000 */
.L_x_95:
[----:B------:R-:W-:Y:S05]  /*61e0*/  BSYNC B0 ;  /* 0x0000000000007941 */ /* 0x000fea0003800000 */
.L_x_94:
[----:B------:R-:W-:Y:S01]  /*61f0*/  ISETP.NE.AND P1, PT, R66, RZ, PT ;  /* 0x000000ff4200720c */ /* 0x000fe20003f25270 */
[----:B------:R-:W-:Y:S01]  /*6200*/  IMAD.MOV.U32 R30, RZ, RZ, RZ ;  /* 0x000000ffff1e7224 */ /* 0x000fe200078e00ff */
[----:B------:R-:W-:Y:S02]  /*6210*/  CS2R R28, SRZ ;  /* 0x00000000001c7805 */ /* 0x000fe4000001ff00 */
[----:B------:R-:W-:Y:S02]  /*6220*/  CS2R R38, SRZ ;  /* 0x0000000000267805 */ /* 0x000fe4000001ff00 */
[----:B------:R-:W-:Y:S07]  /*6230*/  CS2R R36, SRZ ;  /* 0x0000000000247805 */ /* 0x000fee000001ff00 */
[----:B-1----:R-:W-:Y:S01]  /*6240*/  @P1 IMAD R2, R0, 0x800, R44 ;  /* 0x0000080000021824 */ /* 0x002fe200078e022c */
[----:B------:R-:W-:Y:S05]  /*6250*/  @P1 WARPSYNC.ALL ;  /* 0x0000000000001948 */ /* 0x000fea0003800000 */
[----:B------:R-:W-:Y:S01]  /*6260*/  @P1 LEA R2, R2, UR44, 0x1 ;  /* 0x0000002c02021c11 */ /* 0x000fe2000f8e08ff */
[----:B------:R-:W-:Y:S04]  /*6270*/  UIADD3 UR4, UPT, UPT, UR46, 0x1, URZ ;  /* 0x000000012e047890 */ /* 0x000fe8000fffe0ff */
[----:B------:R1:W3:Y:S01]  /*6280*/  @P1 LDSM.16.M88.4 R28, [R2+0x200] ;  /* 0x00020000021c183b */ /* 0x0002e20000000200 */
[----:B------:R-:W-:Y:S01]  /*6290*/  UISETP.NE.AND UP0, UPT, UR4, 0x3, UPT ;  /* 0x000000030400788c */ /* 0x000fe2000bf05270 */
[----:B------:R-:W-:Y:S03]  /*62a0*/  @P1 IMAD R0, R54, 0x2, R2 ;  /* 0x0000000236001824 */ /* 0x000fe600078e0202 */
[----:B------:R-:W-:Y:S02]  /*62b0*/  USEL UR5, URZ, 0x1, UP0 ;  /* 0x00000001ff057887 */ /* 0x000fe40008000000 */
[----:B------:R1:W4:Y:S01]  /*62c0*/  @P1 LDSM.16.M88.4 R36, [R0+0x200] ;  /* 0x000200000024183b */ /* 0x0003220000000200 */
[----:B------:R-:W-:Y:S03]  /*62d0*/  USEL UR4, UR4, URZ, UP0 ;  /* 0x000000ff04047287 */ /* 0x000fe60008000000 */
[----:B------:R-:W-:Y:S03]  /*62e0*/  LOP3.LUT R63, R63, UR5, RZ, 0x3c, !PT ;  /* 0x000000053f3f7c12 */ /* 0x000fe6000f8e3cff */
[----:B------:R-:W-:Y:S02]  /*62f0*/  IMAD.U32 R64, RZ, RZ, UR4 ;  /* 0x00000004ff407e24 */ /* 0x000fe4000f8e00ff */
.L_x_93:
[----:B------:R-:W-:Y:S05]  /*6300*/  BSYNC B1 ;  /* 0x0000000000017941 */ /* 0x000fea0003800000 */
.L_x_92:
[----:B-1----:R-:W-:Y:S04]  /*6310*/  SHF.R.U32.HI R0, RZ, 0x15, R25 ;  /* 0x00000015ff007819 */ /* 0x002fe80000011619 */
[----:B------:R-:W-:Y:S01]  /*6320*/  LOP3.LUT P1, RZ, R0, 0x3, R46, 0x48, !PT ;  /* 0x0000000300ff7812 */ /* 0x000fe2000782482e */
[----:B------:R-:W-:Y:S01]  /*6330*/  @!UPT UIADD3 URZ, UPT, UPT, URZ, URZ, URZ ;  /* 0x000000fffffff290 */ /* 0x000fe2000fffe0ff */
[----:B--2---:R-:W-:Y:S11]  /*6340*/  @P0 BRA `(.L_x_97) ;  /* 0x0000000000080947 */ /* 0x004ff60003800000 */
[----:B------:R-:W1:Y:S02]  /*6350*/  SYNCS.PHASECHK.TRANS64.TRYWAIT P0, [R27+URZ+0x90], R3 ;  /* 0x000090031b0075a7 */ /* 0x000e6400080011ff */
[----:B-1----:R-:W-:Y:S05]  /*6360*/  @!P0 BRA `(.L_x_98) ;  /* 0x0000001c004c8947 */ /* 0x002fea0003800000 */
.L_x_97:
[----:B------:R-:W-:Y:S05]  /*6370*/  @!P1 BRA `(.L_x_99) ;  /* 0x0000000000409947 */ /* 0x000fea0003800000 */
[----:B------:R-:W2:Y:S01]  /*6380*/  LDCU.64 UR8, c[0x4][0x70] ;  /* 0x01000e00ff0877ac */ /* 0x000ea20008000a00 */
[----:B-1----:R-:W-:Y:S01]  /*6390*/  MOV R3, 0x0 ;  /* 0x0000000000037802 */ /* 0x002fe20000000f00 */
[----:B------:R-:W-:Y:S02]  /*63a0*/  HFMA2 R12, -RZ, RZ, 0, 5.9604644775390625e-08 ;  /* 0x00000001ff0c7431 */ /* 0x000fe400000001ff */
[----:B------:R-:W-:Y:S02]  /*63b0*/  IMAD.MOV.U32 R8, RZ, RZ, 0x192 ;  /* 0x00000192ff087424 */ /* 0x000fe400078e00ff */
[----:B------:R-:W-:Y:S01]  /*63c0*/  IMAD.MOV.U32 R13, RZ, RZ, RZ ;  /* 0x000000ffff0d7224 */ /* 0x000fe200078e00ff */
[----:B------:R-:W1:Y:S01]  /*63d0*/  LDCU.64 UR6, c[0x4][0x78] ;  /* 0x01000f00ff0677ac */ /* 0x000e620008000a00 */
[----:B------:R-:W3:Y:S01]  /*63e0*/  LDC.64 R2, c[0x4][R3] ;  /* 0x0100000003027b82 */ /* 0x000ee20000000a00 */
[----:B------:R-:W5:Y:S01]  /*63f0*/  LDCU.64 UR4, c[0x4][0x10] ;  /* 0x01000200ff0477ac */ /* 0x000f620008000a00 */
[----:B--2---:R-:W-:Y:S01]  /*6400*/  MOV R5, UR9 ;  /* 0x0000000900057c02 */ /* 0x004fe20008000f00 */
[----:B------:R-:W-:Y:S01]  /*6410*/  IMAD.U32 R4, RZ, RZ, UR8 ;  /* 0x00000008ff047e24 */ /* 0x000fe2000f8e00ff */
[----:B-1----:R-:W-:Y:S01]  /*6420*/  MOV R7, UR7 ;  /* 0x0000000700077c02 */ /* 0x002fe20008000f00 */
[----:B------:R-:W-:Y:S01]  /*6430*/  IMAD.U32 R6, RZ, RZ, UR6 ;  /* 0x00000006ff067e24 */ /* 0x000fe2000f8e00ff */
[----:B-----5:R-:W-:Y:S01]  /*6440*/  MOV R11, UR5 ;  /* 0x00000005000b7c02 */ /* 0x020fe20008000f00 */
[----:B------:R-:W-:Y:S02]  /*6450*/  IMAD.U32 R10, RZ, RZ, UR4 ;  /* 0x00000004ff0a7e24 */ /* 0x000fe4000f8e00ff */
[----:B------:R-:W-:Y:S07]  /*6460*/  LEPC R20, `(.L_x_99) ;  /* 0x000000001014794e */ /* 0x000fee0000000000 */
[----:B---34-:R-:W-:Y:S05]  /*6470*/  CALL.ABS.NOINC R2 ;  /* 0x0000000002007343 */ /* 0x018fea0003c00000 */
.L_x_99:
[----:B-1-3--:R-:W-:Y:S01]  /*6480*/  SHF.L.U32 R3, R28, 0x10, RZ ;  /* 0x000000101c037819 */ /* 0x00afe200000006ff */
[----:B------:R-:W-:Y:S05]  /*6490*/  WARPSYNC.ALL ;  /* 0x0000000000007948 */ /* 0x000fea0003800000 */
[----:B------:R-:W-:Y:S01]  /*64a0*/  R2UR UR4, R25 ;  /* 0x00000000190472ca */ /* 0x000fe200000e0000 */
[----:B------:R-:W-:Y:S01]  /*64b0*/  BSSY.RECONVERGENT B0, `(.L_x_100) ;  /* 0x0000051000007945 */ /* 0x000fe20003800200 */
[----:B------:R-:W-:Y:S02]  /*64c0*/  SHF.L.U32 R20, R30, 0x10, RZ ;  /* 0x000000101e147819 */ /* 0x000fe400000006ff */
[----:B------:R-:W-:Y:S02]  /*64d0*/  SHF.L.U32 R62, R54, 0x1, RZ ;  /* 0x00000001363e7819 */ /* 0x000fe400000006ff */
[----:B------:R-:W-:Y:S07]  /*64e0*/  ISETP.NE.AND P0, PT, R55, RZ, PT ;  /* 0x000000ff3700720c */ /* 0x000fee0003f05270 */
[----:B------:R-:W1:Y:S02]  /*64f0*/  LDTM.16dp256bit.x4 R4, tmem[UR4] ;  /* 0x00000004000479ee */ /* 0x000e640008120000 */
[----:B-1----:R-:W-:Y:S01]  /*6500*/  FMUL R0, R24, R4 ;  /* 0x0000000418007220 */ /* 0x002fe20000400000 */
[----:B------:R-:W-:Y:S01]  /*6510*/  LOP3.LUT R4, R28, 0xffff0000, RZ, 0xc0, !PT ;  /* 0xffff00001c047812 */ /* 0x000fe200078ec0ff */
[----:B------:R-:W-:Y:S01]  /*6520*/  FMUL R2, R24, R5 ;  /* 0x0000000518027220 */ /* 0x000fe20000400000 */
[C---:B------:R-:W-:Y:S01]  /*6530*/  SHF.L.U32 R5, R29.reuse, 0x10, RZ ;  /* 0x000000101d057819 */ /* 0x040fe200000006ff */
[----:B------:R-:W-:Y:S01]  /*6540*/  FFMA R0, R26, R3, R0 ;  /* 0x000000031a007223 */ /* 0x000fe20000000000 */
[----:B------:R-:W-:Y:S01]  /*6550*/  FMUL R3, R24, R6 ;  /* 0x0000000618037220 */ /* 0x000fe20000400000 */
[----:B------:R-:W-:Y:S01]  /*6560*/  LOP3.LUT R6, R29, 0xffff0000, RZ, 0xc0, !PT ;  /* 0xffff00001d067812 */ /* 0x000fe200078ec0ff */
[----:B------:R-:W-:Y:S01]  /*6570*/  FFMA R2, R26, R4, R2 ;  /* 0x000000041a027223 */ /* 0x000fe20000000002 */
[----:B------:R-:W-:Y:S01]  /*6580*/  FMUL R7, R24, R7 ;  /* 0x0000000718077220 */ /* 0x000fe20000400000 */
[----:B------:R-:W-:Y:S01]  /*6590*/  FFMA R3, R26, R5, R3 ;  /* 0x000000051a037223 */ /* 0x000fe20000000003 */
[C---:B------:R-:W-:Y:S01]  /*65a0*/  FMUL R4, R24.reuse, R8 ;  /* 0x0000000818047220 */ /* 0x040fe20000400000 */
[----:B------:R-:W-:Y:S01]  /*65b0*/  FMUL R5, R24, R9 ;  /* 0x0000000918057220 */ /* 0x000fe20000400000 */
[----:B------:R-:W-:Y:S01]  /*65c0*/  F2FP.BF16.F32.PACK_AB R32, R2, R0 ;  /* 0x000000000220723e */ /* 0x000fe200000010ff */
[----:B------:R-:W-:Y:S01]  /*65d0*/  FFMA R7, R26, R6, R7 ;  /* 0x000000061a077223 */ /* 0x000fe20000000007 */
[----:B------:R-:W-:Y:S01]  /*65e0*/  LOP3.LUT R0, R30, 0xffff0000, RZ, 0xc0, !PT ;  /* 0xffff00001e007812 */ /* 0x000fe200078ec0ff */
[----:B------:R-:W-:Y:S01]  /*65f0*/  FFMA R4, R26, R20, R4 ;  /* 0x000000141a047223 */ /* 0x000fe20000000004 */
[----:B------:R-:W-:Y:S01]  /*6600*/  SHF.L.U32 R2, R31, 0x10, RZ ;  /* 0x000000101f027819 */ /* 0x000fe200000006ff */
[----:B------:R-:W-:Y:S01]  /*6610*/  FMUL R6, R24, R10 ;  /* 0x0000000a18067220 */ /* 0x000fe20000400000 */
[----:B------:R-:W-:Y:S01]  /*6620*/  F2FP.BF16.F32.PACK_AB R33, R7, R3 ;  /* 0x000000030721723e */ /* 0x000fe200000010ff */
[C---:B------:R-:W-:Y:S01]  /*6630*/  FFMA R5, R26.reuse, R0, R5 ;  /* 0x000000001a057223 */ /* 0x040fe20000000005 */
[----:B------:R-:W-:Y:S01]  /*6640*/  LOP3.LUT R3, R31, 0xffff0000, RZ, 0xc0, !PT ;  /* 0xffff00001f037812 */ /* 0x000fe200078ec0ff */
[----:B------:R-:W-:Y:S01]  /*6650*/  FFMA R6, R26, R2, R6 ;  /* 0x000000021a067223 */ /* 0x000fe20000000006 */
[----:B----4-:R-:W-:Y:S01]  /*6660*/  SHF.L.U32 R7, R36, 0x10, RZ ;  /* 0x0000001024077819 */ /* 0x010fe200000006ff */
[----:B------:R-:W-:Y:S01]  /*6670*/  FMUL R11, R24, R11 ;  /* 0x0000000b180b7220 */ /* 0x000fe20000400000 */
[----:B------:R-:W-:Y:S01]  /*6680*/  LOP3.LUT R0, R36, 0xffff0000, RZ, 0xc0, !PT ;  /* 0xffff000024007812 */ /* 0x000fe200078ec0ff */
[C---:B------:R-:W-:Y:S01]  /*6690*/  FMUL R8, R24.reuse, R12 ;  /* 0x0000000c18087220 */ /* 0x040fe20000400000 */
[----:B------:R-:W-:Y:S01]  /*66a0*/  SHF.L.U32 R2, R37, 0x10, RZ ;  /* 0x0000001025027819 */ /* 0x000fe200000006ff */
[----:B------:R-:W-:Y:S01]  /*66b0*/  FMUL R9, R24, R13 ;  /* 0x0000000d18097220 */ /* 0x000fe20000400000 */
[----:B------:R-:W-:Y:S01]  /*66c0*/  F2FP.BF16.F32.PACK_AB R34, R5, R4 ;  /* 0x000000040522723e */ /* 0x000fe200000010ff */
[C---:B------:R-:W-:Y:S01]  /*66d0*/  FFMA R11, R26.reuse, R3, R11 ;  /* 0x000000031a0b7223 */ /* 0x040fe2000000000b */
[----:B------:R-:W-:Y:S01]  /*66e0*/  MOV R5, UR46 ;  /* 0x0000002e00057c02 */ /* 0x000fe20008000f00 */
[C---:B------:R-:W-:Y:S01]  /*66f0*/  FFMA R8, R26.reuse, R7, R8 ;  /* 0x000000071a087223 */ /* 0x040fe20000000008 */
[----:B------:R-:W-:Y:S01]  /*6700*/  SHF.L.U32 R3, R39, 0x10, RZ ;  /* 0x0000001027037819 */ /* 0x000fe200000006ff */
[----:B------:R-:W-:Y:S01]  /*6710*/  FFMA R9, R26, R0, R9 ;  /* 0x000000001a097223 */ /* 0x000fe20000000009 */
[----:B------:R-:W-:Y:S01]  /*6720*/  LOP3.LUT R0, R37, 0xffff0000, RZ, 0xc0, !PT ;  /* 0xffff000025007812 */ /* 0x000fe200078ec0ff */
[C---:B------:R-:W-:Y:S01]  /*6730*/  FMUL R10, R24.reuse, R14 ;  /* 0x0000000e180a7220 */ /* 0x040fe20000400000 */
[----:B------:R-:W-:Y:S01]  /*6740*/  LOP3.LUT R4, R39, 0xffff0000, RZ, 0xc0, !PT ;  /* 0xffff000027047812 */ /* 0x000fe200078ec0ff */
[C---:B------:R-:W-:Y:S01]  /*6750*/  FMUL R15, R24.reuse, R15 ;  /* 0x0000000f180f7220 */ /* 0x040fe20000400000 */
[----:B------:R-:W-:Y:S01]  /*6760*/  FMUL R12, R24, R16 ;  /* 0x00000010180c7220 */ /* 0x000fe20000400000 */
[----:B------:R-:W-:Y:S01]  /*6770*/  FFMA R10, R26, R2, R10 ;  /* 0x000000021a0a7223 */ /* 0x000fe2000000000a */
[----:B------:R-:W-:Y:S01]  /*6780*/  LOP3.LUT R2, R38, 0xffff0000, RZ, 0xc0, !PT ;  /* 0xffff000026027812 */ /* 0x000fe200078ec0ff */
[----:B------:R-:W-:Y:S01]  /*6790*/  FFMA R15, R26, R0, R15 ;  /* 0x000000001a0f7223 */ /* 0x000fe2000000000f */
[----:B------:R-:W-:Y:S01]  /*67a0*/  SHF.L.U32 R0, R38, 0x10, RZ ;  /* 0x0000001026007819 */ /* 0x000fe200000006ff */
[C---:B------:R-:W-:Y:S01]  /*67b0*/  FMUL R13, R24.reuse, R17 ;  /* 0x00000011180d7220 */ /* 0x040fe20000400000 */
[C---:B------:R-:W-:Y:S01]  /*67c0*/  FMUL R14, R24.reuse, R18 ;  /* 0x00000012180e7220 */ /* 0x040fe20000400000 */
[----:B------:R-:W-:Y:S01]  /*67d0*/  FMUL R19, R24, R19 ;  /* 0x0000001318137220 */ /* 0x000fe20000400000 */
[----:B------:R-:W-:Y:S01]  /*67e0*/  LEA R5, R5, R44, 0xb ;  /* 0x0000002c05057211 */ /* 0x000fe200078e58ff */
[C---:B------:R-:W-:Y:S01]  /*67f0*/  FFMA R12, R26.reuse, R0, R12 ;  /* 0x000000001a0c7223 */ /* 0x040fe2000000000c */
[C---:B------:R-:W-:Y:S01]  /*6800*/  FFMA R13, R26.reuse, R2, R13 ;  /* 0x000000021a0d7223 */ /* 0x040fe2000000000d */
[C---:B------:R-:W-:Y:S01]  /*6810*/  FFMA R14, R26.reuse, R3, R14 ;  /* 0x000000031a0e7223 */ /* 0x040fe2000000000e */
[----:B------:R-:W-:Y:S01]  /*6820*/  FFMA R19, R26, R4, R19 ;  /* 0x000000041a137223 */ /* 0x000fe20000000013 */
[----:B------:R-:W-:Y:S02]  /*6830*/  F2FP.BF16.F32.PACK_AB R35, R11, R6 ;  /* 0x000000060b23723e */ /* 0x000fe400000010ff */
[----:B------:R-:W-:Y:S02]  /*6840*/  LEA R5, R5, UR44, 0x1 ;  /* 0x0000002c05057c11 */ /* 0x000fe4000f8e08ff */
[----:B------:R-:W-:Y:S02]  /*6850*/  F2FP.BF16.F32.PACK_AB R8, R9, R8 ;  /* 0x000000080908723e */ /* 0x000fe400000010ff */
[----:B------:R-:W-:Y:S01]  /*6860*/  F2FP.BF16.F32.PACK_AB R9, R15, R10 ;  /* 0x0000000a0f09723e */ /* 0x000fe200000010ff */
[----:B------:R1:W-:Y:S01]  /*6870*/  STSM.16.M88.4 [R5+0x200], R32 ;  /* 0x0002002005007844 */ /* 0x0003e20000000200 */
[----:B------:R-:W-:Y:S02]  /*6880*/  F2FP.BF16.F32.PACK_AB R10, R13, R12 ;  /* 0x0000000c0d0a723e */ /* 0x000fe400000010ff */
[----:B------:R-:W-:Y:S02]  /*6890*/  F2FP.BF16.F32.PACK_AB R11, R19, R14 ;  /* 0x0000000e130b723e */ /* 0x000fe400000010ff */
[----:B------:R-:W-:Y:S05]  /*68a0*/  IADD3 R0, PT, PT, R62, 0x200, R5 ;  /* 0x000002003e007810 */ /* 0x000fea0007ffe005 */
[----:B------:R1:W-:Y:S01]  /*68b0*/  STSM.16.M88.4 [R0], R8 ;  /* 0x0000000800007844 */ /* 0x0003e20000000200 */
[----:B------:R-:W-:Y:S01]  /*68c0*/  @!PT LDS RZ, [RZ] ;  /* 0x00000000fffff984 */ /* 0x000fe20000000800 */
[----:B------:R-:W-:Y:S01]  /*68d0*/  @!PT LDS RZ, [RZ] ;  /* 0x00000000fffff984 */ /* 0x000fe20000000800 */
[----:B------:R-:W-:Y:S01]  /*68e0*/  @!PT LDS RZ, [RZ] ;  /* 0x00000000fffff984 */ /* 0x000fe20000000800 */
[----:B------:R-:W-:Y:S01]  /*68f0*/  @!PT LDS RZ, [RZ] ;  /* 0x00000000fffff984 */ /* 0x000fe20000000800 */
[----:B------:R2:W-:Y:S07]  /*6900*/  MEMBAR.ALL.CTA ;  /* 0x0000000000007992 */ /* 0x0005ee0000008000 */
[----:B--2---:R-:W2:Y:S02]  /*6910*/  FENCE.VIEW.ASYNC.S ;  /* 0x00000000000073c6 */ /* 0x004ea40000000000 */
[----:B--2---:R-:W-:Y:S06]  /*6920*/  BAR.SYNC.DEFER_BLOCKING 0x1, 0x80 ;  /* 0x0042000000007b1d */ /* 0x004fec0000010000 */
[----:B------:R-:W-:Y:S05]  /*6930*/  @P0 BRA `(.L_x_101) ;  /* 0x0000000000200947 */ /* 0x000fea0003800000 */
[----:B------:R-:W2:Y:S01]  /*6940*/  LDCU.64 UR6, c[0x0][0x348] ;  /* 0x00006900ff0677ac */ /* 0x000ea20008000a00 */
[----:B------:R-:W-:Y:S01]  /*6950*/  ULEA UR5, UR46, UR44, 0xc ;  /* 0x0000002c2e057291 */ /* 0x000fe2000f8e60ff */
[----:B------:R-:W-:Y:S03]  /*6960*/  UMOV UR51, UR36 ;  /* 0x0000002400337c82 */ /* 0x000fe60008000000 */
[----:B------:R-:W-:Y:S02]  /*6970*/  UIADD3 UR48, UPT, UPT, UR5, 0x200, URZ ;  /* 0x0000020005307890 */ /* 0x000fe4000fffe0ff */
[----:B--2---:R-:W-:Y:S04]  /*6980*/  UIADD3 UR4, UP0, UPT, UR6, 0x680, URZ ;  /* 0x0000068006047890 */ /* 0x004fe8000ff1e0ff */
[----:B------:R-:W-:Y:S09]  /*6990*/  UIADD3.X UR5, UPT, UPT, URZ, UR7, URZ, UP0, !UPT ;  /* 0x00000007ff057290 */ /* 0x000ff200087fe4ff */
[----:B------:R2:W-:Y:S02]  /*69a0*/  UTMASTG.3D [UR48], [UR4] ;  /* 0x00000030040073b5 */ /* 0x0005e40008010000 */
[----:B--2---:R0:W-:Y:S02]  /*69b0*/  UTMACMDFLUSH ;  /* 0x00000000000079b7 */ /* 0x0041e40000000000 */
.L_x_101:
[----:B------:R-:W-:Y:S05]  /*69c0*/  BSYNC.RECONVERGENT B0 ;  /* 0x0000000000007941 */ /* 0x000fea0003800200 */
.L_x_100:
[----:B------:R-:W-:Y:S01]  /*69d0*/  UIADD3 UR47, UPT, UPT, UR46, 0x1, URZ ;  /* 0x000000012e2f7890 */ /* 0x000fe2000fffe0ff */
[----:B------:R-:W-:Y:S03]  /*69e0*/  BSSY.RECONVERGENT B0, `(.L_x_102) ;  /* 0x0000005000007945 */ /* 0x000fe60003800200 */
[----:B------:R-:W-:Y:S04]  /*69f0*/  UISETP.NE.AND UP0, UPT, UR47, 0x3, UPT ;  /* 0x000000032f00788c */ /* 0x000fe8000bf05270 */
[----:B------:R-:W-:Y:S01]  /*6a00*/  USEL UR45, UR47, URZ, UP0 ;  /* 0x000000ff2f2d7287 */ /* 0x000fe20008000000 */
[----:B------:R-:W-:Y:S11]  /*6a10*/  @P0 BRA `(.L_x_103) ;  /* 0x0000000000040947 */ /* 0x000ff60003800000 */
[----:B------:R-:W-:Y:S04]  /*6a20*/  DEPBAR.LE SB0, 0x1 ;  /* 0x000080400000791a */ /* 0x000fe80000000000 */
.L_x_103:
[----:B------:R-:W-:Y:S05]  /*6a30*/  BSYNC.RECONVERGENT B0 ;  /* 0x0000000000007941 */ /* 0x000fea0003800200 */
.L_x_102:
[----:B------:R-:W-:Y:S01]  /*6a40*/  BAR.SYNC.DEFER_BLOCKING 0x1, 0x80 ;  /* 0x0042000000007b1d */ /* 0x000fe20000010000 */
[----:B------:R-:W-:Y:S01]  /*6a50*/  ISETP.NE.AND P1, PT, R61, RZ, PT ;  /* 0x000000ff3d00720c */ /* 0x000fe20003f25270 */
[----:B------:R-:W-:Y:S01]  /*6a60*/  UISETP.NE.AND UP0, UPT, UR53, URZ, UPT ;  /* 0x000000ff3500728c */ /* 0x000fe2000bf05270 */
[----:B------:R-:W-:Y:S11]  /*6a70*/  LEA R2, R64, UR44, 0x3 ;  /* 0x0000002c40027c11 */ /* 0x000ff6000f8e18ff */
[----:B------:R-:W-:Y:S01]  /*6a80*/  @P1 SHF.L.U32 R3, R63, 0x1f, RZ ;  /* 0x0000001f3f031819 */ /* 0x000fe200000006ff */
[----:B------:R-:W-:Y:S06]  /*6a90*/  BRA.U !UP0, `(.L_x_104) ;  /* 0x0000000108247547 */ /* 0x000fec000b800000 */
[----:B------:R-:W-:Y:S01]  /*6aa0*/  IMAD.U32 R4, RZ, RZ, UR52 ;  /* 0x00000034ff047e24 */ /* 0x000fe2000f8e00ff */
[----:B-1----:R-:W-:Y:S01]  /*6ab0*/  MOV R0, UR54 ;  /* 0x0000003600007c02 */ /* 0x002fe20008000f00 */
[----:B------:R-:W-:Y:S03]  /*6ac0*/  UIADD3 UR4, UPT, UPT, UR52, 0x1, URZ ;  /* 0x0000000134047890 */ /* 0x000fe6000fffe0ff */
[----:B------:R-:W-:Y:S01]  /*6ad0*/  @P1 LEA R4, R4, UR44, 0x3 ;  /* 0x0000002c04041c11 */ /* 0x000fe2000f8e18ff */
[----:B------:R-:W-:Y:S04]  /*6ae0*/  UISETP.NE.AND UP0, UPT, UR4, 0x3, UPT ;  /* 0x000000030400788c */ /* 0x000fe8000bf05270 */
[----:B------:R-:W-:Y:S01]  /*6af0*/  @P1 VIADD R4, R4, 0x48 ;  /* 0x0000004804041836 */ /* 0x000fe20000000000 */
[----:B------:R-:W-:Y:S04]  /*6b00*/  USEL UR52, UR4, URZ, UP0 ;  /* 0x000000ff04347287 */ /* 0x000fe80008000000 */
[----:B------:R-:W-:Y:S04]  /*6b10*/  @P1 PRMT R0, R0, 0x654, R4 ;  /* 0x0000065400001816 */ /* 0x000fe80000000004 */
[----:B------:R2:W-:Y:S04]  /*6b20*/  @P1 SYNCS.ARRIVE.TRANS64.RED.A1T0 RZ, [R0+URZ], RZ ;  /* 0x000000ff00ff19a7 */ /* 0x0005e800081004ff */
.L_x_104:
[----:B------:R-:W3:Y:S01]  /*6b30*/  @P1 SYNCS.PHASECHK.TRANS64.TRYWAIT P0, [R2+URZ+0x30], R3 ;  /* 0x00003003020015a7 */ /* 0x000ee200080011ff */
[----:B------:R-:W-:Y:S01]  /*6b40*/  BSSY B1, `(.L_x_105) ;  /* 0x0000013000017945 */ /* 0x000fe20003800000 */
[----:B---3--:R-:W-:Y:S03]  /*6b50*/  @P1 SEL R65, RZ, 0x1, !P0 ;  /* 0x00000001ff411807 */ /* 0x008fe60004000000 */
[----:B------:R-:W-:Y:S05]  /*6b60*/  @!P1 BRA `(.L_x_106) ;  /* 0x0000000000409947 */ /* 0x000fea0003800000 */
[----:B------:R-:W-:Y:S01]  /*6b70*/  ISETP.NE.AND P1, PT, R66, RZ, PT ;  /* 0x000000ff4200720c */ /* 0x000fe20003f25270 */
[----:B------:R-:W-:Y:S01]  /*6b80*/  BSSY B0, `(.L_x_107) ;  /* 0x0000009000007945 */ /* 0x000fe20003800000 */
[----:B------:R-:W-:Y:S11]  /*6b90*/  ISETP.NE.AND P0, PT, R65, RZ, PT ;  /* 0x000000ff4100720c */ /* 0x000ff60003f05270 */
[----:B------:R-:W-:Y:S05]  /*6ba0*/  @P1 IMAD R3, R64, 0x800, R44 ;  /* 0x0000080040031824 */ /* 0x000fea00078e022c */
[----:B------:R-:W-:Y:S05]  /*6bb0*/  @P1 LEA R3, R3, UR44, 0x1 ;  /* 0x0000002c03031c11 */ /* 0x000fea000f8e08ff */
[----:B-12---:R-:W-:Y:S01]  /*6bc0*/  @P1 IMAD.IADD R0, R62, 0x1, R3 ;  /* 0x000000013e001824 */ /* 0x006fe200078e0203 */
[----:B------:R-:W-:Y:S06]  /*6bd0*/  @P0 BRA `(.L_x_108) ;  /* 0x00000000000c0947 */ /* 0x000fec0003800000 */
[----:B------:R-:W-:Y:S04]  /*6be0*/  SHF.L.U32 R63, R63, 0x1f, RZ ;  /* 0x0000001f3f3f7819 */ /* 0x000fe800000006ff */
[----:B------:R-:W1:Y:S02]  /*6bf0*/  SYNCS.PHASECHK.TRANS64.TRYWAIT P0, [R2+URZ+0x30], R63 ;  /* 0x0000303f020075a7 */ /* 0x000e6400080011ff */
[----:B-1----:R-:W-:Y:S05]  /*6c00*/  @!P0 BRA `(.L_x_109) ;  /* 0x0000001400388947 */ /* 0x002fea0003800000 */
.L_x_108:
[----:B------:R-:W-:Y:S05]  /*6c10*/  BSYNC B0 ;  /* 0x0000000000007941 */ /* 0x000fea0003800000 */
.L_x_107:
[----:B------:R-:W-:Y:S11]  /*6c20*/  ISETP.NE.AND P0, PT, R66, RZ, PT ;  /* 0x000000ff4200720c */ /* 0x000ff60003f05270 */
[----:B------:R-:W-:Y:S02]  /*6c30*/  @!UPT UIADD3 URZ, UPT, UPT, URZ, URZ, URZ ;  /* 0x000000fffffff290 */ /* 0x000fe4000fffe0ff */
[----:B------:R-:W-:Y:S05]  /*6c40*/  @P0 WARPSYNC.ALL ;  /* 0x0000000000000948 */ /* 0x000fea0003800000 */
[----:B------:R3:W4:Y:S04]  /*6c50*/  @P0 LDSM.16.M88.4 R28, [R3+0x200] ;  /* 0x00020000031c083b */ /* 0x0007280000000200 */
[----:B------:R3:W2:Y:S02]  /*6c60*/  @P0 LDSM.16.M88.4 R36, [R0+0x200] ;  /* 0x000200000024083b */ /* 0x0006a40000000200 */
.L_x_106:
[----:B------:R-:W-:Y:S05]  /*6c70*/  BSYNC B1 ;  /* 0x0000000000017941 */ /* 0x000fea0003800000 */
.L_x_105:
[----:B-123--:R-:W-:Y:S05]  /*6c80*/  VIADD R0, R25, 0x20 ;  /* 0x0000002019007836 */ /* 0x00efea0000000000 */
[----:B------:R-:W-:Y:S04]  /*6c90*/  SHF.R.U32.HI R0, RZ, 0x15, R0 ;  /* 0x00000015ff007819 */ /* 0x000fe80000011600 */
[----:B------:R-:W-:Y:S11]  /*6ca0*/  LOP3.LUT P0, RZ, R0, 0x3, R46, 0x48, !PT ;  /* 0x0000000300ff7812 */ /* 0x000ff6000780482e */
[----:B------:R-:W-:Y:S02]  /*6cb0*/  @!UPT UIADD3 URZ, UPT, UPT, URZ, URZ, URZ ;  /* 0x000000fffffff290 */ /* 0x000fe4000fffe0ff */
[----:B------:R-:W-:Y:S05]  /*6cc0*/  @!P0 BRA `(.L_x_110) ;  /* 0x0000000000408947 */ /* 0x000fea0003800000 */
[----:B------:R-:W1:Y:S01]  /*6cd0*/  LDCU.64 UR8, c[0x4][0x70] ;  /* 0x01000e00ff0877ac */ /* 0x000e620008000a00 */
[----:B------:R-:W-:Y:S01]  /*6ce0*/  MOV R3, 0x0 ;  /* 0x0000000000037802 */ /* 0x000fe20000000f00 */
[----:B------:R-:W-:Y:S02]  /*6cf0*/  HFMA2 R12, -RZ, RZ, 0, 5.9604644775390625e-08 ;  /* 0x00000001ff0c7431 */ /* 0x000fe400000001ff */
[----:B------:R-:W-:Y:S02]  /*6d00*/  IMAD.MOV.U32 R8, RZ, RZ, 0x192 ;  /* 0x00000192ff087424 */ /* 0x000fe400078e00ff */
[----:B------:R-:W-:Y:S01]  /*6d10*/  IMAD.MOV.U32 R13, RZ, RZ, RZ ;  /* 0x000000ffff0d7224 */ /* 0x000fe200078e00ff */
[----:B------:R-:W2:Y:S01]  /*6d20*/  LDCU.64 UR6, c[0x4][0x78] ;  /* 0x01000f00ff0677ac */ /* 0x000ea20008000a00 */
[----:B------:R-:W3:Y:S01]  /*6d30*/  LDC.64 R2, c[0x4][R3] ;  /* 0x0100000003027b82 */ /* 0x000ee20000000a00 */
[----:B------:R-:W5:Y:S01]  /*6d40*/  LDCU.64 UR4, c[0x4][0x10] ;  /* 0x01000200ff0477ac */ /* 0x000f620008000a00 */
[----:B-1----:R-:W-:Y:S01]  /*6d50*/  MOV R5, UR9 ;  /* 0x0000000900057c02 */ /* 0x002fe20008000f00 */
[----:B------:R-:W-:Y:S01]  /*6d60*/  IMAD.U32 R4, RZ, RZ, UR8 ;  /* 0x00000008ff047e24 */ /* 0x000fe2000f8e00ff */
[----:B--2---:R-:W-:Y:S01]  /*6d70*/  MOV R7, UR7 ;  /* 0x0000000700077c02 */ /* 0x004fe20008000f00 */
[----:B------:R-:W-:Y:S01]  /*6d80*/  IMAD.U32 R6, RZ, RZ, UR6 ;  /* 0x00000006ff067e24 */ /* 0x000fe2000f8e00ff */
[----:B-----5:R-:W-:Y:S01]  /*6d90*/  MOV R11, UR5 ;  /* 0x00000005000b7c02 */ /* 0x020fe20008000f00 */
[----:B------:R-:W-:Y:S02]  /*6da0*/  IMAD.U32 R10, RZ, RZ, UR4 ;  /* 0x00000004ff0a7e24 */ /* 0x000fe4000f8e00ff */
[----:B------:R-:W-:Y:S07]  /*6db0*/  LEPC R20, `(.L_x_110) ;  /* 0x000000001014794e */ /* 0x000fee0000000000 */
[----:B---34-:R-:W-:Y:S05]  /*6dc0*/  CALL.ABS.NOINC R2 ;  /* 0x0000000002007343 */ /* 0x018fea0003c00000 */
.L_x_110:
[----:B------:R-:W-:Y:S01]  /*6dd0*/  ISETP.NE.AND P0, PT, R55, RZ, PT ;  /* 0x000000ff3700720c */ /* 0x000fe20003f05270 */
[----:B------:R-:W-:Y:S05]  /*6de0*/  WARPSYNC.ALL ;  /* 0x0000000000007948 */ /* 0x000fea0003800000 */
[----:B------:R-:W-:Y:S01]  /*6df0*/  R2UR UR4, R25 ;  /* 0x00000000190472ca */ /* 0x000fe200000e0000 */
[----:B------:R-:W-:Y:S01]  /*6e00*/  BSSY.RECONVERGENT B0, `(.L_x_111) ;  /* 0x0000057000007945 */ /* 0x000fe20003800200 */
[C---:B----4-:R-:W-:Y:S02]  /*6e10*/  SHF.L.U32 R20, R28.reuse, 0x10, RZ ;  /* 0x000000101c147819 */ /* 0x050fe400000006ff */
[----:B------:R-:W-:Y:S02]  /*6e20*/  LOP3.LUT R21, R28, 0xffff0000, RZ, 0xc0, !PT ;  /* 0xffff00001c157812 */ /* 0x000fe400078ec0ff */
[----:B------:R-:W-:Y:S02]  /*6e30*/  SHF.L.U32 R25, R29, 0x10, RZ ;  /* 0x000000101d197819 */ /* 0x000fe400000006ff */
[----:B------:R-:W-:Y:S02]  /*6e40*/  SHF.L.U32 R28, R30, 0x10, RZ ;  /* 0x000000101e1c7819 */ /* 0x000fe400000006ff */
[C---:B------:R-:W-:Y:S02]  /*6e50*/  SHF.L.U32 R32, R36.reuse, 0x10, RZ ;  /* 0x0000001024207819 */ /* 0x040fe400000006ff */
[----:B------:R-:W-:Y:S01]  /*6e60*/  LOP3.LUT R33, R36, 0xffff0000, RZ, 0xc0, !PT ;  /* 0xffff000024217812 */ /* 0x000fe200078ec0ff */
[----:B------:R-:W1:Y:S01]  /*6e70*/  LDTM.16dp256bit.x4 R4, tmem[UR4+0x20] ;  /* 0x00002004000479ee */ /* 0x000e620008120000 */
[----:B------:R-:W-:Y:S01]  /*6e80*/  R2UR UR4, R27 ;  /* 0x000000001b0472ca */ /* 0x000fe200000e0000 */
[----:B------:R-:W-:Y:S01]  /*6e90*/  NOP ;  /* 0x0000000000007918 */ /* 0x000fe20000000000 */
[----:B------:R-:W-:Y:S02]  /*6ea0*/  LOP3.LUT R27, R29, 0xffff0000, RZ, 0xc0, !PT ;  /* 0xffff00001d1b7812 */ /* 0x000fe400078ec0ff */
[----:B------:R-:W-:Y:S02]  /*6eb0*/  LOP3.LUT R29, R30, 0xffff0000, RZ, 0xc0, !PT ;  /* 0xffff00001e1d7812 */ /* 0x000fe400078ec0ff */
[C---:B------:R-:W-:Y:S02]  /*6ec0*/  SHF.L.U32 R30, R31.reuse, 0x10, RZ ;  /* 0x000000101f1e7819 */ /* 0x040fe400000006ff */
[----:B------:R-:W-:Y:S02]  /*6ed0*/  LOP3.LUT R31, R31, 0xffff0000, RZ, 0xc0, !PT ;  /* 0xffff00001f1f7812 */ /* 0x000fe400078ec0ff */
[C---:B------:R-:W-:Y:S02]  /*6ee0*/  SHF.L.U32 R34, R37.reuse, 0x10, RZ ;  /* 0x0000001025227819 */ /* 0x040fe400000006ff */
[----:B------:R-:W-:Y:S01]  /*6ef0*/  LOP3.LUT R35, R37, 0xffff0000, RZ, 0xc0, !PT ;  /* 0xffff000025237812 */ /* 0x000fe200078ec0ff */
[----:B------:R-:W-:Y:S01]  /*6f00*/  UIADD3 UR4, UPT, UPT, UR4, 0xb0, URZ ;  /* 0x000000b004047890 */ /* 0x000fe2000fffe0ff */
[C---:B------:R-:W-:Y:S02]  /*6f10*/  SHF.L.U32 R36, R38.reuse, 0x10, RZ ;  /* 0x0000001026247819 */ /* 0x040fe400000006ff */
[----:B------:R-:W-:Y:S01]  /*6f20*/  LOP3.LUT R37, R38, 0xffff0000, RZ, 0xc0, !PT ;  /* 0xffff000026257812 */ /* 0x000fe200078ec0ff */
[----:B------:R-:W-:Y:S01]  /*6f30*/  UPRMT UR4, UR54, 0x654, UR4 ;  /* 0x0000065436047896 */ /* 0x000fe20008000004 */
[C---:B------:R-:W-:Y:S02]  /*6f40*/  SHF.L.U32 R38, R39.reuse, 0x10, RZ ;  /* 0x0000001027267819 */ /* 0x040fe400000006ff */
[----:B------:R-:W-:Y:S01]  /*6f50*/  LOP3.LUT R39, R39, 0xffff0000, RZ, 0xc0, !PT ;  /* 0xffff000027277812 */ /* 0x000fe200078ec0ff */
[C---:B-1----:R-:W-:Y:S01]  /*6f60*/  FMUL R4, R24.reuse, R4 ;  /* 0x0000000418047220 */ /* 0x042fe20000400000 */
[C---:B------:R-:W-:Y:S01]  /*6f70*/  FMUL R5, R24.reuse, R5 ;  /* 0x0000000518057220 */ /* 0x040fe20000400000 */
[----:B------:R-:W-:Y:S03]  /*6f80*/  FMUL R6, R24, R6 ;  /* 0x0000000618067220 */ /* 0x000fe60000400000 */
[----:B------:R-:W-:Y:S01]  /*6f90*/  SYNCS.ARRIVE.TRANS64.RED.A1T0 RZ, [UR4], RZ ;  /* 0x000000ffffff79a7 */ /* 0x000fe20008100404 */
[C---:B------:R-:W-:Y:S01]  /*6fa0*/  FFMA R4, R26.reuse, R20, R4 ;  /* 0x000000141a047223 */ /* 0x040fe20000000004 */
[C---:B------:R-:W-:Y:S01]  /*6fb0*/  FFMA R5, R26.reuse, R21, R5 ;  /* 0x000000151a057223 */ /* 0x040fe20000000005 */
[----:B------:R-:W-:Y:S01]  /*6fc0*/  FFMA R6, R26, R25, R6 ;  /* 0x000000191a067223 */ /* 0x000fe20000000006 */
[C---:B------:R-:W-:Y:S01]  /*6fd0*/  FMUL R7, R24.reuse, R7 ;  /* 0x0000000718077220 */ /* 0x040fe20000400000 */
[C---:B------:R-:W-:Y:S01]  /*6fe0*/  FMUL R8, R24.reuse, R8 ;  /* 0x0000000818087220 */ /* 0x040fe20000400000 */
[----:B------:R-:W-:Y:S01]  /*6ff0*/  FMUL R9, R24, R9 ;  /* 0x0000000918097220 */ /* 0x000fe20000400000 */
[----:B------:R-:W-:Y:S01]  /*7000*/  F2FP.BF16.F32.PACK_AB R4, R5, R4 ;  /* 0x000000040504723e */ /* 0x000fe200000010ff */
[C---:B------:R-:W-:Y:S01]  /*7010*/  FFMA R7, R26.reuse, R27, R7 ;  /* 0x0000001b1a077223 */ /* 0x040fe20000000007 */
[C---:B------:R-:W-:Y:S01]  /*7020*/  FFMA R8, R26.reuse, R28, R8 ;  /* 0x0000001c1a087223 */ /* 0x040fe20000000008 */
[----:B------:R-:W-:Y:S01]  /*7030*/  FFMA R9, R26, R29, R9 ;  /* 0x0000001d1a097223 */ /* 0x000fe20000000009 */
[C---:B------:R-:W-:Y:S01]  /*7040*/  FMUL R10, R24.reuse, R10 ;  /* 0x0000000a180a7220 */ /* 0x040fe20000400000 */
[C---:B------:R-:W-:Y:S01]  /*7050*/  FMUL R11, R24.reuse, R11 ;  /* 0x0000000b180b7220 */ /* 0x040fe20000400000 */
[----:B------:R-:W-:Y:S01]  /*7060*/  F2FP.BF16.F32.PACK_AB R5, R7, R6 ;  /* 0x000000060705723e */ /* 0x000fe200000010ff */
[C---:B------:R-:W-:Y:S01]  /*7070*/  FMUL R0, R24.reuse, R12 ;  /* 0x0000000c18007220 */ /* 0x040fe20000400000 */
[----:B------:R-:W-:Y:S01]  /*7080*/  FMUL R2, R24, R13 ;  /* 0x0000000d18027220 */ /* 0x000fe20000400000 */
[----:B------:R-:W-:Y:S01]  /*7090*/  FFMA R10, R26, R30, R10 ;  /* 0x0000001e1a0a7223 */ /* 0x000fe2000000000a */
[----:B------:R-:W-:Y:S01]  /*70a0*/  FMUL R3, R24, R14 ;  /* 0x0000000e18037220 */ /* 0x000fe20000400000 */
[----:B------:R-:W-:Y:S01]  /*70b0*/  F2FP.BF16.F32.PACK_AB R6, R9, R8 ;  /* 0x000000080906723e */ /* 0x000fe200000010ff */
[----:B------:R-:W-:Y:S01]  /*70c0*/  FFMA R11, R26, R31, R11 ;  /* 0x0000001f1a0b7223 */ /* 0x000fe2000000000b */
[C---:B------:R-:W-:Y:S01]  /*70d0*/  FMUL R15, R24.reuse, R15 ;  /* 0x0000000f180f7220 */ /* 0x040fe20000400000 */
[----:B------:R-:W-:Y:S01]  /*70e0*/  FMUL R12, R24, R16 ;  /* 0x00000010180c7220 */ /* 0x000fe20000400000 */
[----:B------:R-:W-:Y:S01]  /*70f0*/  FFMA R0, R26, R32, R0 ;  /* 0x000000201a007223 */ /* 0x000fe20000000000 */
[----:B------:R-:W-:Y:S01]  /*7100*/  MOV R8, UR45 ;  /* 0x0000002d00087c02 */ /* 0x000fe20008000f00 */
[----:B------:R-:W-:Y:S01]  /*7110*/  FMUL R13, R24, R17 ;  /* 0x00000011180d7220 */ /* 0x000fe20000400000 */
[----:B------:R-:W-:Y:S01]  /*7120*/  FFMA R2, R26, R33, R2 ;  /* 0x000000211a027223 */ /* 0x000fe20000000002 */
[----:B------:R-:W-:Y:S01]  /*7130*/  FMUL R14, R24, R18 ;  /* 0x00000012180e7220 */ /* 0x000fe20000400000 */
[C---:B------:R-:W-:Y:S01]  /*7140*/  FFMA R3, R26.reuse, R34, R3 ;  /* 0x000000221a037223 */ /* 0x040fe20000000003 */
[----:B------:R-:W-:Y:S01]  /*7150*/  FFMA R15, R26, R35, R15 ;  /* 0x000000231a0f7223 */ /* 0x000fe2000000000f */
[----:B------:R-:W-:Y:S01]  /*7160*/  FMUL R19, R24, R19 ;  /* 0x0000001318137220 */ /* 0x000fe20000400000 */
[----:B------:R-:W-:Y:S01]  /*7170*/  FFMA R12, R26, R36, R12 ;  /* 0x000000241a0c7223 */ /* 0x000fe2000000000c */
[----:B------:R-:W-:Y:S01]  /*7180*/  LEA R8, R8, R44, 0xb ;  /* 0x0000002c08087211 */ /* 0x000fe200078e58ff */
        /* <DEDUP_REMOVED lines=21> */
[----:B------:R-:W-:Y:S02]  /*72e0*/  ULEA UR5, UR45, UR44, 0xc ;  /* 0x0000002c2d057291 */ /* 0x000fe4000f8e60ff */
[----:B------:R-:W-:Y:S02]  /*72f0*/  UIADD3 UR9, UPT, UPT, UR49, 0x20, URZ ;  /* 0x0000002031097890 */ /* 0x000fe4000fffe0ff */
[----:B------:R-:W-:Y:S01]  /*7300*/  UIADD3 UR8, UPT, UPT, UR5, 0x200, URZ ;  /* 0x0000020005087890 */ /* 0x000fe2000fffe0ff */
[----:B------:R-:W-:Y:S01]  /*7310*/  UMOV UR10, UR50 ;  /* 0x00000032000a7c82 */ /* 0x000fe20008000000 */
[----:B------:R-:W-:Y:S01]  /*7320*/  UMOV UR11, UR36 ;  /* 0x00000024000b7c82 */ /* 0x000fe20008000000 */
[----:B--2---:R-:W-:Y:S04]  /*7330*/  UIADD3 UR4, UP0, UPT, UR6, 0x680, URZ ;  /* 0x0000068006047890 */ /* 0x004fe8000ff1e0ff */
[----:B------:R-:W-:Y:S09]  /*7340*/  UIADD3.X UR5, UPT, UPT, URZ, UR7, URZ, UP0, !UPT ;  /* 0x00000007ff057290 */ /* 0x000ff200087fe4ff */
[----:B------:R2:W-:Y:S02]  /*7350*/  UTMASTG.3D [UR8], [UR4] ;  /* 0x00000008040073b5 */ /* 0x0005e40008010000 */
[----:B--2---:R0:W-:Y:S02]  /*7360*/  UTMACMDFLUSH ;  /* 0x00000000000079b7 */ /* 0x0041e40000000000 */
.L_x_112:
[----:B------:R-:W-:Y:S05]  /*7370*/  BSYNC.RECONVERGENT B0 ;  /* 0x0000000000007941 */ /* 0x000fea0003800200 */
.L_x_111:
[----:B------:R-:W-:Y:S01]  /*7380*/  UIADD3 UR4, UPT, UPT, UR45, 0x1, URZ ;  /* 0x000000012d047890 */ /* 0x000fe2000fffe0ff */
[----:B------:R-:W-:Y:S03]  /*7390*/  BSSY.RECONVERGENT B0, `(.L_x_113) ;  /* 0x0000008000007945 */ /* 0x000fe60003800200 */
[----:B------:R-:W-:Y:S04]  /*73a0*/  UISETP.NE.AND UP0, UPT, UR4, 0x3, UPT ;  /* 0x000000030400788c */ /* 0x000fe8000bf05270 */
[----:B------:R-:W-:Y:S02]  /*73b0*/  UISETP.EQ.XOR UP1, UPT, UR47, 0x3, !UP0 ;  /* 0x000000032f00788c */ /* 0x000fe4000c722a70 */
[----:B------:R-:W-:Y:S02]  /*73c0*/  USEL UR46, UR4, URZ, UP0 ;  /* 0x000000ff042e7287 */ /* 0x000fe40008000000 */
[----:B------:R-:W-:Y:S04]  /*73d0*/  USEL UR5, URZ, 0x1, !UP1 ;  /* 0x00000001ff057887 */ /* 0x000fe8000c800000 */
[----:B------:R-:W-:Y:S01]  /*73e0*/  ULOP3.LUT UR55, UR55, UR5, URZ, 0x3c, !UPT ;  /* 0x0000000537377292 */ /* 0x000fe2000f8e3cff */
[----:B------:R-:W-:Y:S11]  /*73f0*/  @P0 BRA `(.L_x_114) ;  /* 0x0000000000040947 */ /* 0x000ff60003800000 */
[----:B------:R-:W-:Y:S04]  /*7400*/  DEPBAR.LE SB0, 0x1 ;  /* 0x000080400000791a */ /* 0x000fe80000000000 */
.L_x_114:
[----:B------:R-:W-:Y:S05]  /*7410*/  BSYNC.RECONVERGENT B0 ;  /* 0x0000000000007941 */ /* 0x000fea0003800200 */
.L_x_113:
[----:B------:R-:W-:Y:S01]  /*7420*/  BAR.SYNC.DEFER_BLOCKING 0x1, 0x80 ;  /* 0x0042000000007b1d */ /* 0x000fe20000010000 */
[----:B------:R-:W-:Y:S01]  /*7430*/  UISETP.NE.AND UP0, UPT, UR53, -0x2, UPT ;  /* 0xfffffffe3500788c */ /* 0x000fe2000bf05270 */
[----:B------:R-:W-:Y:S08]  /*7440*/  IADD3 R22, PT, PT, R22, 0x1, RZ ;  /* 0x0000000116167810 */ /* 0x000ff00007ffe0ff */
[----:B------:R-:W-:Y:S05]  /*7450*/  BRA.U !UP0, `(.L_x_115) ;  /* 0x0000000108287547 */ /* 0x000fea000b800000 */
[----:B------:R-:W-:Y:S01]  /*7460*/  ISETP.NE.AND P0, PT, R61, RZ, PT ;  /* 0x000000ff3d00720c */ /* 0x000fe20003f05270 */
[----:B------:R-:W-:Y:S01]  /*7470*/  IMAD.U32 R2, RZ, RZ, UR52 ;  /* 0x00000034ff027e24 */ /* 0x000fe2000f8e00ff */
[----:B------:R-:W-:Y:S01]  /*7480*/  UIADD3 UR4, UPT, UPT, UR52, 0x1, URZ ;  /* 0x0000000134047890 */ /* 0x000fe2000fffe0ff */
[----:B------:R-:W-:Y:S03]  /*7490*/  IMAD.U32 R0, RZ, RZ, UR54 ;  /* 0x00000036ff007e24 */ /* 0x000fe6000f8e00ff */
[----:B------:R-:W-:Y:S04]  /*74a0*/  UISETP.NE.AND UP0, UPT, UR4, 0x3, UPT ;  /* 0x000000030400788c */ /* 0x000fe8000bf05270 */
[----:B------:R-:W-:Y:S03]  /*74b0*/  USEL UR52, UR4, URZ, UP0 ;  /* 0x000000ff04347287 */ /* 0x000fe60008000000 */
[----:B------:R-:W-:Y:S05]  /*74c0*/  @P0 LEA R2, R2, UR44, 0x3 ;  /* 0x0000002c02020c11 */ /* 0x000fea000f8e18ff */
[----:B------:R-:W-:Y:S05]  /*74d0*/  @P0 VIADD R2, R2, 0x48 ;  /* 0x0000004802020836 */ /* 0x000fea0000000000 */
[----:B------:R-:W-:Y:S04]  /*74e0*/  @P0 PRMT R0, R0, 0x654, R2 ;  /* 0x0000065400000816 */ /* 0x000fe80000000002 */
[----:B------:R2:W-:Y:S03]  /*74f0*/  @P0 SYNCS.ARRIVE.TRANS64.RED.A1T0 RZ, [R0+URZ], RZ ;  /* 0x000000ff00ff09a7 */ /* 0x0005e600081004ff */
.L_x_115:
[----:B------:R-:W-:Y:S01]  /*7500*/  R2UR UR6, R60 ;  /* 0x000000003c0672ca */ /* 0x000fe200000e0000 */
[----:B------:R-:W-:Y:S01]  /*7510*/  UIADD3 UR53, UPT, UPT, UR53, 0x2, URZ ;  /* 0x0000000235357890 */ /* 0x000fe2000fffe0ff */
[----:B------:R-:W-:Y:S02]  /*7520*/  R2UR UR5, R47 ;  /* 0x000000002f0572ca */ /* 0x000fe400000e0000 */
[----:B------:R-:W-:Y:S02]  /*7530*/  R2UR UR4, R48 ;  /* 0x00000000300472ca */ /* 0x000fe400000e0000 */
[----:B------:R-:W-:Y:S02]  /*7540*/  R2UR UR36, R58 ;  /* 0x000000003a2472ca */ /* 0x000fe400000e0000 */
[----:B------:R-:W-:Y:S02]  /*7550*/  ISETP.NE.AND P0, PT, R51, 0x2, PT ;  /* 0x000000023300780c */ /* 0x000fe40003f05270 */
[----:B------:R-:W-:Y:S02]  /*7560*/  ISETP.NE.AND P1, PT, R22, 0x4, PT ;  /* 0x000000041600780c */ /* 0x000fe40003f25270 */
[----:B------:R-:W-:Y:S01]  /*7570*/  SEL R2, RZ, 0x1, P0 ;  /* 0x00000001ff027807 */ /* 0x000fe20000000000 */
[----:B------:R-:W-:Y:S01]  /*7580*/  UISETP.NE.AND UP0, UPT, UR6, URZ, UPT ;  /* 0x000000ff0600728c */ /* 0x000fe2000bf05270 */
[----:B--2---:R-:W-:Y:S01]  /*7590*/  SEL R0, RZ, 0x1, P1 ;  /* 0x00000001ff007807 */ /* 0x004fe20000800000 */
[----:B------:R-:W-:Y:S01]  /*75a0*/  UIADD3 UR26, UPT, UPT, UR37, UR5, URZ ;  /* 0x00000005251a7290 */ /* 0x000fe2000fffe0ff */
[----:B------:R-:W-:Y:S01]  /*75b0*/  LOP3.LUT R52, R52, R2, RZ, 0x3c, !PT ;  /* 0x0000000234347212 */ /* 0x000fe200078e3cff */
[----:B------:R-:W-:Y:S01]  /*75c0*/  UIADD3 UR25, UPT, UPT, UR38, UR4, URZ ;  /* 0x0000000426197290 */ /* 0x000fe2000fffe0ff */
[----:B------:R-:W-:Y:S02]  /*75d0*/  LOP3.LUT R53, R53, R0, RZ, 0x3c, !PT ;  /* 0x0000000035357212 */ /* 0x000fe400078e3cff */
[----:B------:R-:W-:Y:S02]  /*75e0*/  SEL R51, R51, RZ, P0 ;  /* 0x000000ff33337207 */ /* 0x000fe40000000000 */
[----:B------:R-:W-:Y:S01]  /*75f0*/  SEL R22, R22, RZ, P1 ;  /* 0x000000ff16167207 */ /* 0x000fe20000800000 */
[----:B------:R-:W-:Y:S06]  /*7600*/  BRA.U UP0, `(.L_x_116) ;  /* 0xffffffdd005c7547 */ /* 0x000fec000b83ffff */
[----:B------:R-:W-:-:S13]  /*7610*/  R2UR UR4, R49 ;  /* 0x00000000310472ca */ /* 0x000fda00000e0000 */
[----:B------:R-:W-:-:S09]  /*7620*/  UISETP.NE.AND UP0, UPT, UR4, URZ, UPT ;  /* 0x000000ff0400728c */ /* 0x000fd2000bf05270 */
[----:B------:R-:W-:Y:S05]  /*7630*/  BRA.U !UP0, `(.L_x_117) ;  /* 0x0000000108487547 */ /* 0x000fea000b800000 */
[----:B------:R-:W2:Y:S02]  /*7640*/  LDCU.64 UR4, c[0x0][0x890] ;  /* 0x00011200ff0477ac */ /* 0x000ea40008000a00 */
[----:B--2---:R-:W-:-:S04]  /*7650*/  UISETP.NE.U32.AND UP0, UPT, UR4, URZ, UPT ;  /* 0x000000ff0400728c */ /* 0x004fc8000bf05070 */
[----:B------:R-:W-:-:S09]  /*7660*/  UISETP.NE.AND.EX UP0, UPT, UR5, URZ, UPT, UP0 ;  /* 0x000000ff0500728c */ /* 0x000fd2000bf05300 */
[----:B------:R-:W-:Y:S05]  /*7670*/  BRA.U UP0, `(.L_x_118) ;  /* 0x00000001000c7547 */ /* 0x000fea000b800000 */
[----:B------:R-:W-:-:S13]  /*7680*/  FSETP.NEU.AND P0, PT, R26, RZ, PT ;  /* 0x000000ff1a00720b */ /* 0x000fda0003f0d000 */
[----:B------:R-:W-:Y:S05]  /*7690*/  @!P0 EXIT ;  /* 0x000000000000894d */ /* 0x000fea0003800000 */
[----:B------:R-:W-:Y:S05]  /*76a0*/  BRA `(.L_x_117) ;  /* 0x00000000002c7947 */ /* 0x000fea0003800000 */
.L_x_118:
[----:B------:R-:W-:Y:S01]  /*76b0*/  ISETP.NE.AND P0, PT, R50, RZ, PT ;  /* 0x000000ff3200720c */ /* 0x000fe20003f05270 */
[----:B------:R-:W-:-:S12]  /*76c0*/  BSSY.RECONVERGENT B0, `(.L_x_117) ;  /* 0x0000009000007945 */ /* 0x000fd80003800200 */
[----:B------:R-:W-:Y:S05]  /*76d0*/  @P0 BRA `(.L_x_119) ;  /* 0x0000000000140947 */ /* 0x000fea0003800000 */
[----:B------:R-:W2:Y:S02]  /*76e0*/  LDCU.64 UR4, c[0x0][0x888] ;  /* 0x00011100ff0477ac */ /* 0x000ea40008000a00 */
[----:B--2---:R-:W-:-:S04]  /*76f0*/  ISETP.NE.U32.AND P0, PT, RZ, UR4, PT ;  /* 0x00000004ff007c0c */ /* 0x004fc8000bf05070 */
[----:B------:R-:W-:-:S13]  /*7700*/  ISETP.NE.AND.EX P0, PT, RZ, UR5, PT, P0 ;  /* 0x00000005ff007c0c */ /* 0x000fda000bf05300 */
[----:B------:R-:W-:Y:S05]  /*7710*/  @!P0 EXIT ;  /* 0x000000000000894d */ /* 0x000fea0003800000 */
[----:B------:R-:W-:Y:S05]  /*7720*/  BRA `(.L_x_120) ;  /* 0x0000000000087947 */ /* 0x000fea0003800000 */
.L_x_119:
[----:B------:R-:W-:-:S13]  /*7730*/  FSETP.NEU.AND P0, PT, R26, RZ, PT ;  /* 0x000000ff1a00720b */ /* 0x000fda0003f0d000 */
[----:B------:R-:W-:Y:S05]  /*7740*/  @!P0 EXIT ;  /* 0x000000000000894d */ /* 0x000fea0003800000 */
.L_x_120:
[----:B------:R-:W-:Y:S05]  /*7750*/  BSYNC.RECONVERGENT B0 ;  /* 0x0000000000007941 */ /* 0x000fea0003800200 */
.L_x_117:
[----:B------:R-:W-:Y:S01]  /*7760*/  ULEA UR4, UR52, UR44, 0x3 ;  /* 0x0000002c34047291 */ /* 0x000fe2000f8e18ff */
[----:B------:R-:W-:-:S04]  /*7770*/  DEPBAR.LE SB0, 0x0 ;  /* 0x000080000000791a */ /* 0x000fc80000000000 */
[----:B------:R-:W-:-:S04]  /*7780*/  UIADD3 UR4, UPT, UPT, UR4, 0x48, URZ ;  /* 0x0000004804047890 */ /* 0x000fc8000fffe0ff */
[----:B------:R-:W-:-:S09]  /*7790*/  UPRMT UR4, UR54, 0x654, UR4 ;  /* 0x0000065436047896 */ /* 0x000fd20008000004 */
[----:B------:R-:W-:Y:S01]  /*77a0*/  SYNCS.ARRIVE.TRANS64.RED.A1T0 RZ, [UR4], RZ ;  /* 0x000000ffffff79a7 */ /* 0x000fe20008100404 */
[----:B------:R-:W-:Y:S05]  /*77b0*/  EXIT ;  /* 0x000000000000794d */ /* 0x000fea0003800000 */
.L_x_24:
[----:B--2---:R2:W3:Y:S02]  /*77c0*/  SYNCS.PHASECHK.TRANS64.TRYWAIT P0, [R0+URZ+0xe0], R2 ;  /* 0x0000e002000075a7 */ /* 0x0044e400080011ff */
[----:B---3--:R-:W-:Y:S05]  /*77d0*/  @!P0 NANOSLEEP.SYNCS 0x989680 ;  /* 0x009896800000895d */ /* 0x008fea0003900000 */
[----:B------:R-:W3:Y:S02]  /*77e0*/  @!P0 SYNCS.PHASECHK.TRANS64 P0, [R0+URZ+0xe0], R2 ;  /* 0x0000e002000085a7 */ /* 0x000ee400080010ff */
[----:B---3--:R-:W-:Y:S05]  /*77f0*/  @!P0 BRA `(.L_x_24) ;  /* 0xfffffffc00f08947 */ /* 0x008fea000383ffff */
[----:B------:R-:W-:Y:S05]  /*7800*/  BRA `(.L_x_121) ;  /* 0xffffffa000207947 */ /* 0x000fea000383ffff */
.L_x_27:
[----:B-1----:R-:W-:-:S07]  /*7810*/  MOV R0, UR33 ;  /* 0x0000002100007c02 */ /* 0x002fce0008000f00 */
.L_x_122:
[----:B-1----:R1:W2:Y:S02]  /*7820*/  SYNCS.PHASECHK.TRANS64.TRYWAIT P0, [R0+URZ+0x18], R3 ;  /* 0x00001803000075a7 */ /* 0x0022a400080011ff */
[----:B--2---:R-:W-:Y:S05]  /*7830*/  @!P0 NANOSLEEP.SYNCS 0x989680 ;  /* 0x009896800000895d */ /* 0x004fea0003900000 */
[----:B------:R-:W2:Y:S02]  /*7840*/  @!P0 SYNCS.PHASECHK.TRANS64 P0, [R0+URZ+0x18], R3 ;  /* 0x00001803000085a7 */ /* 0x000ea400080010ff */
[----:B--2---:R-:W-:Y:S05]  /*7850*/  @!P0 BRA `(.L_x_122) ;  /* 0xfffffffc00f08947 */ /* 0x004fea000383ffff */
[----:B------:R-:W-:Y:S05]  /*7860*/  BRA `(.L_x_26) ;  /* 0xffffffa000687947 */ /* 0x000fea000383ffff */
.L_x_34:
[----:B-1----:R-:W-:-:S07]  /*7870*/  MOV R0, UR33 ;  /* 0x0000002100007c02 */ /* 0x002fce0008000f00 */
.L_x_123:
[----:B-1----:R1:W2:Y:S02]  /*7880*/  SYNCS.PHASECHK.TRANS64.TRYWAIT P0, [R0+URZ+0x18], R3 ;  /* 0x00001803000075a7 */ /* 0x0022a400080011ff */
[----:B--2---:R-:W-:Y:S05]  /*7890*/  @!P0 NANOSLEEP.SYNCS 0x989680 ;  /* 0x009896800000895d */ /* 0x004fea0003900000 */
[----:B------:R-:W2:Y:S02]  /*78a0*/  @!P0 SYNCS.PHASECHK.TRANS64 P0, [R0+URZ+0x18], R3 ;  /* 0x00001803000085a7 */ /* 0x000ea400080010ff */
[----:B--2---:R-:W-:Y:S05]  /*78b0*/  @!P0 BRA `(.L_x_123) ;  /* 0xfffffffc00f08947 */ /* 0x004fea000383ffff */
[----:B------:R-:W-:Y:S05]  /*78c0*/  BRA `(.L_x_33) ;  /* 0xffffffa4005c7947 */ /* 0x000fea000383ffff */
.L_x_39:
[----:B-1----:R1:W2:Y:S02]  /*78d0*/  SYNCS.PHASECHK.TRANS64.TRYWAIT P0, [R3+URZ+0x70], R0 ;  /* 0x00007000030075a7 */ /* 0x0022a400080011ff */
[----:B--2---:R-:W-:Y:S05]  /*78e0*/  @!P0 NANOSLEEP.SYNCS 0x989680 ;  /* 0x009896800000895d */ /* 0x004fea0003900000 */
[----:B------:R-:W2:Y:S02]  /*78f0*/  @!P0 SYNCS.PHASECHK.TRANS64 P0, [R3+URZ+0x70], R0 ;  /* 0x00007000030085a7 */ /* 0x000ea400080010ff */
[----:B--2---:R-:W-:Y:S05]  /*7900*/  @!P0 BRA `(.L_x_39) ;  /* 0xfffffffc00f08947 */ /* 0x004fea000383ffff */
[----:B------:R-:W-:Y:S05]  /*7910*/  BRA `(.L_x_124) ;  /* 0xffffffa800307947 */ /* 0x000fea000383ffff */
.L_x_43:
[----:B------:R-:W-:-:S07]  /*7920*/  MOV R0, UR4 ;  /* 0x0000000400007c02 */ /* 0x000fce0008000f00 */
.L_x_125:
[----:B-1----:R1:W2:Y:S02]  /*7930*/  SYNCS.PHASECHK.TRANS64.TRYWAIT P0, [R0+URZ], R2 ;  /* 0x00000002000075a7 */ /* 0x0022a400080011ff */
[----:B--2---:R-:W-:Y:S05]  /*7940*/  @!P0 NANOSLEEP.SYNCS 0x989680 ;  /* 0x009896800000895d */ /* 0x004fea0003900000 */
[----:B------:R-:W2:Y:S02]  /*7950*/  @!P0 SYNCS.PHASECHK.TRANS64 P0, [R0+URZ], R2 ;  /* 0x00000002000085a7 */ /* 0x000ea400080010ff */
[----:B--2---:R-:W-:Y:S05]  /*7960*/  @!P0 BRA `(.L_x_125) ;  /* 0xfffffffc00f08947 */ /* 0x004fea000383ffff */
[----:B------:R-:W-:Y:S05]  /*7970*/  BRA `(.L_x_126) ;  /* 0xffffffac00dc7947 */ /* 0x000fea000383ffff */
.L_x_44:
[----:B------:R-:W-:-:S07]  /*7980*/  MOV R0, UR5 ;  /* 0x0000000500007c02 */ /* 0x000fce0008000f00 */
.L_x_127:
[----:B-1----:R1:W2:Y:S02]  /*7990*/  SYNCS.PHASECHK.TRANS64.TRYWAIT P0, [R0+URZ], R2 ;  /* 0x00000002000075a7 */ /* 0x0022a400080011ff */
[----:B--2---:R-:W-:Y:S05]  /*79a0*/  @!P0 NANOSLEEP.SYNCS 0x989680 ;  /* 0x009896800000895d */ /* 0x004fea0003900000 */
[----:B------:R-:W2:Y:S02]  /*79b0*/  @!P0 SYNCS.PHASECHK.TRANS64 P0, [R0+URZ], R2 ;  /* 0x00000002000085a7 */ /* 0x000ea400080010ff */
[----:B--2---:R-:W-:Y:S05]  /*79c0*/  @!P0 BRA `(.L_x_127) ;  /* 0xfffffffc00f08947 */ /* 0x004fea000383ffff */
[----:B------:R-:W-:Y:S05]  /*79d0*/  BRA `(.L_x_128) ;  /* 0xffffffac00e87947 */ /* 0x000fea000383ffff */
.L_x_47:
[----:B-1----:R1:W2:Y:S02]  /*79e0*/  SYNCS.PHASECHK.TRANS64.TRYWAIT P0, [R2+URZ+0xd0], R4 ;  /* 0x0000d004020075a7 */ /* 0x0022a400080011ff */
[----:B--2---:R-:W-:Y:S05]  /*79f0*/  @!P0 NANOSLEEP.SYNCS 0x989680 ;  /* 0x009896800000895d */ /* 0x004fea0003900000 */
[----:B------:R-:W2:Y:S02]  /*7a00*/  @!P0 SYNCS.PHASECHK.TRANS64 P0, [R2+URZ+0xd0], R4 ;  /* 0x0000d004020085a7 */ /* 0x000ea400080010ff */
[----:B--2---:R-:W-:Y:S05]  /*7a10*/  @!P0 BRA `(.L_x_47) ;  /* 0xfffffffc00f08947 */ /* 0x004fea000383ffff */
[----:B------:R-:W-:Y:S05]  /*7a20*/  BRA `(.L_x_129) ;  /* 0xffffffb000447947 */ /* 0x000fea000383ffff */
.L_x_48:
[----:B------:R-:W-:-:S07]  /*7a30*/  MOV R2, UR4 ;  /* 0x0000000400027c02 */ /* 0x000fce0008000f00 */
.L_x_130:
[----:B-1----:R1:W2:Y:S02]  /*7a40*/  SYNCS.PHASECHK.TRANS64.TRYWAIT P0, [R2+URZ+0x80], R5 ;  /* 0x00008005020075a7 */ /* 0x0022a400080011ff */
[----:B--2---:R-:W-:Y:S05]  /*7a50*/  @!P0 NANOSLEEP.SYNCS 0x989680 ;  /* 0x009896800000895d */ /* 0x004fea0003900000 */
[----:B------:R-:W2:Y:S02]  /*7a60*/  @!P0 SYNCS.PHASECHK.TRANS64 P0, [R2+URZ+0x80], R5 ;  /* 0x00008005020085a7 */ /* 0x000ea400080010ff */
[----:B--2---:R-:W-:Y:S05]  /*7a70*/  @!P0 BRA `(.L_x_130) ;  /* 0xfffffffc00f08947 */ /* 0x004fea000383ffff */
[----:B------:R-:W-:Y:S05]  /*7a80*/  BRA `(.L_x_131) ;  /* 0xffffffb000547947 */ /* 0x000fea000383ffff */
.L_x_49:
[----:B-1----:R1:W2:Y:S02]  /*7a90*/  SYNCS.PHASECHK.TRANS64.TRYWAIT P1, [R2+URZ+0x70], R4 ;  /* 0x00007004020075a7 */ /* 0x0022a400080211ff */
[----:B--2---:R-:W-:Y:S05]  /*7aa0*/  @!P1 NANOSLEEP.SYNCS 0x989680 ;  /* 0x009896800000995d */ /* 0x004fea0003900000 */
[----:B------:R-:W2:Y:S02]  /*7ab0*/  @!P1 SYNCS.PHASECHK.TRANS64 P1, [R2+URZ+0x70], R4 ;  /* 0x00007004020095a7 */ /* 0x000ea400080210ff */
[----:B--2---:R-:W-:Y:S05]  /*7ac0*/  @!P1 BRA `(.L_x_49) ;  /* 0xfffffffc00f09947 */ /* 0x004fea000383ffff */
[----:B------:R-:W-:Y:S05]  /*7ad0*/  BRA `(.L_x_132) ;  /* 0xffffffb000847947 */ /* 0x000fea000383ffff */
.L_x_52:
[----:B------:R-:W-:-:S07]  /*7ae0*/  MOV R0, UR4 ;  /* 0x0000000400007c02 */ /* 0x000fce0008000f00 */
.L_x_133:
[----:B-1----:R1:W2:Y:S02]  /*7af0*/  SYNCS.PHASECHK.TRANS64.TRYWAIT P0, [R0+URZ+0x80], R2 ;  /* 0x00008002000075a7 */ /* 0x0022a400080011ff */
[----:B--2---:R-:W-:Y:S05]  /*7b00*/  @!P0 NANOSLEEP.SYNCS 0x989680 ;  /* 0x009896800000895d */ /* 0x004fea0003900000 */
[----:B------:R-:W2:Y:S02]  /*7b10*/  @!P0 SYNCS.PHASECHK.TRANS64 P0, [R0+URZ+0x80], R2 ;  /* 0x00008002000085a7 */ /* 0x000ea400080010ff */
[----:B--2---:R-:W-:Y:S05]  /*7b20*/  @!P0 BRA `(.L_x_133) ;  /* 0xfffffffc00f08947 */ /* 0x004fea000383ffff */
[----:B------:R-:W-:Y:S05]  /*7b30*/  BRA `(.L_x_51) ;  /* 0xffffffb000d87947 */ /* 0x000fea000383ffff */
.L_x_59:
[----:B-1----:R1:W2:Y:S02]  /*7b40*/  SYNCS.PHASECHK.TRANS64.TRYWAIT P1, [R0+URZ+0x70], R2 ;  /* 0x00007002000075a7 */ /* 0x0022a400080211ff */
[----:B--2---:R-:W-:Y:S05]  /*7b50*/  @!P1 NANOSLEEP.SYNCS 0x989680 ;  /* 0x009896800000995d */ /* 0x004fea0003900000 */
[----:B------:R-:W2:Y:S02]  /*7b60*/  @!P1 SYNCS.PHASECHK.TRANS64 P1, [R0+URZ+0x70], R2 ;  /* 0x00007002000095a7 */ /* 0x000ea400080210ff */
[----:B--2---:R-:W-:Y:S05]  /*7b70*/  @!P1 BRA `(.L_x_59) ;  /* 0xfffffffc00f09947 */ /* 0x004fea000383ffff */
[----:B------:R-:W-:Y:S05]  /*7b80*/  BRA `(.L_x_134) ;  /* 0xffffffb8006c7947 */ /* 0x000fea000383ffff */
.L_x_60:
[----:B------:R-:W-:-:S07]  /*7b90*/  MOV R2, UR46 ;  /* 0x0000002e00027c02 */ /* 0x000fce0008000f00 */
.L_x_135:
[----:B-1----:R1:W2:Y:S02]  /*7ba0*/  SYNCS.PHASECHK.TRANS64.TRYWAIT P0, [R2+URZ+0xb0], R0 ;  /* 0x0000b000020075a7 */ /* 0x0022a400080011ff */
[----:B--2---:R-:W-:Y:S05]  /*7bb0*/  @!P0 NANOSLEEP.SYNCS 0x989680 ;  /* 0x009896800000895d */ /* 0x004fea0003900000 */
[----:B------:R-:W2:Y:S02]  /*7bc0*/  @!P0 SYNCS.PHASECHK.TRANS64 P0, [R2+URZ+0xb0], R0 ;  /* 0x0000b000020085a7 */ /* 0x000ea400080010ff */
[----:B--2---:R-:W-:Y:S05]  /*7bd0*/  @!P0 BRA `(.L_x_135) ;  /* 0xfffffffc00f08947 */ /* 0x004fea000383ffff */
[----:B------:R-:W-:Y:S05]  /*7be0*/  BRA `(.L_x_136) ;  /* 0xffffffb800bc7947 */ /* 0x000fea000383ffff */
.L_x_63:
[----:B------:R-:W-:Y:S07]  /*7bf0*/  MOV R0, UR7 ;  /* 0x0000000700007c02 */ /* 0x000fee0008000f00 */
.L_x_137:
[----:B-1----:R1:W2:Y:S02]  /*7c00*/  SYNCS.PHASECHK.TRANS64.TRYWAIT P0, [R0+URZ], R2 ;  /* 0x00000002000075a7 */ /* 0x0022a400080011ff */
[----:B--2---:R-:W-:Y:S05]  /*7c10*/  @!P0 NANOSLEEP.SYNCS 0x989680 ;  /* 0x009896800000895d */ /* 0x004fea0003900000 */
[----:B------:R-:W2:Y:S02]  /*7c20*/  @!P0 SYNCS.PHASECHK.TRANS64 P0, [R0+URZ], R2 ;  /* 0x00000002000085a7 */ /* 0x000ea400080010ff */
[----:B--2---:R-:W-:Y:S05]  /*7c30*/  @!P0 BRA `(.L_x_137) ;  /* 0xfffffffc00f08947 */ /* 0x004fea000383ffff */
[----:B------:R-:W-:Y:S05]  /*7c40*/  BRA `(.L_x_62) ;  /* 0xffffffb800d87947 */ /* 0x000fea000383ffff */
.L_x_66:
[----:B------:R-:W-:-:S07]  /*7c50*/  MOV R0, UR4 ;  /* 0x0000000400007c02 */ /* 0x000fce0008000f00 */
.L_x_138:
[----:B--2---:R2:W4:Y:S02]  /*7c60*/  SYNCS.PHASECHK.TRANS64.TRYWAIT P0, [R0+URZ], R2 ;  /* 0x00000002000075a7 */ /* 0x00452400080011ff */
[----:B----4-:R-:W-:Y:S05]  /*7c70*/  @!P0 NANOSLEEP.SYNCS 0x989680 ;  /* 0x009896800000895d */ /* 0x010fea0003900000 */
[----:B------:R-:W4:Y:S02]  /*7c80*/  @!P0 SYNCS.PHASECHK.TRANS64 P0, [R0+URZ], R2 ;  /* 0x00000002000085a7 */ /* 0x000f2400080010ff */
[----:B----4-:R-:W-:Y:S05]  /*7c90*/  @!P0 BRA `(.L_x_138) ;  /* 0xfffffffc00f08947 */ /* 0x010fea000383ffff */
[----:B------:R-:W-:Y:S05]  /*7ca0*/  BRA `(.L_x_139) ;  /* 0xffffffc000047947 */ /* 0x000fea000383ffff */
.L_x_67:
[----:B------:R-:W-:-:S07]  /*7cb0*/  MOV R0, UR5 ;  /* 0x0000000500007c02 */ /* 0x000fce0008000f00 */
.L_x_140:
[----:B-1----:R1:W2:Y:S02]  /*7cc0*/  SYNCS.PHASECHK.TRANS64.TRYWAIT P0, [R0+URZ], R3 ;  /* 0x00000003000075a7 */ /* 0x0022a400080011ff */
[----:B--2---:R-:W-:Y:S05]  /*7cd0*/  @!P0 NANOSLEEP.SYNCS 0x989680 ;  /* 0x009896800000895d */ /* 0x004fea0003900000 */
[----:B------:R-:W2:Y:S02]  /*7ce0*/  @!P0 SYNCS.PHASECHK.TRANS64 P0, [R0+URZ], R3 ;  /* 0x00000003000085a7 */ /* 0x000ea400080010ff */
[----:B--2---:R-:W-:Y:S05]  /*7cf0*/  @!P0 BRA `(.L_x_140) ;  /* 0xfffffffc00f08947 */ /* 0x004fea000383ffff */
[----:B------:R-:W-:Y:S05]  /*7d00*/  BRA `(.L_x_141) ;  /* 0xffffffc000107947 */ /* 0x000fea000383ffff */
.L_x_68:
[----:B------:R-:W-:-:S07]  /*7d10*/  MOV R0, UR5 ;  /* 0x0000000500007c02 */ /* 0x000fce0008000f00 */
.L_x_142:
[----:B-1----:R1:W2:Y:S02]  /*7d20*/  SYNCS.PHASECHK.TRANS64.TRYWAIT P0, [R0+URZ], R3 ;  /* 0x00000003000075a7 */ /* 0x0022a400080011ff */
[----:B--2---:R-:W-:Y:S05]  /*7d30*/  @!P0 NANOSLEEP.SYNCS 0x989680 ;  /* 0x009896800000895d */ /* 0x004fea0003900000 */
[----:B------:R-:W2:Y:S02]  /*7d40*/  @!P0 SYNCS.PHASECHK.TRANS64 P0, [R0+URZ], R3 ;  /* 0x00000003000085a7 */ /* 0x000ea400080010ff */
[----:B--2---:R-:W-:Y:S05]  /*7d50*/  @!P0 BRA `(.L_x_142) ;  /* 0xfffffffc00f08947 */ /* 0x004fea000383ffff */
[----:B------:R-:W-:Y:S05]  /*7d60*/  BRA `(.L_x_143) ;  /* 0xffffffc0001c7947 */ /* 0x000fea000383ffff */
.L_x_69:
[----:B-1----:R-:W-:-:S07]  /*7d70*/  MOV R0, UR4 ;  /* 0x0000000400007c02 */ /* 0x002fce0008000f00 */
.L_x_144:
[----:B-1----:R1:W2:Y:S02]  /*7d80*/  SYNCS.PHASECHK.TRANS64.TRYWAIT P0, [R0+URZ], R2 ;  /* 0x00000002000075a7 */ /* 0x0022a400080011ff */
[----:B--2---:R-:W-:Y:S05]  /*7d90*/  @!P0 NANOSLEEP.SYNCS 0x989680 ;  /* 0x009896800000895d */ /* 0x004fea0003900000 */
[----:B------:R-:W2:Y:S02]  /*7da0*/  @!P0 SYNCS.PHASECHK.TRANS64 P0, [R0+URZ], R2 ;  /* 0x00000002000085a7 */ /* 0x000ea400080010ff */
[----:B--2---:R-:W-:Y:S05]  /*7db0*/  @!P0 BRA `(.L_x_144) ;  /* 0xfffffffc00f08947 */ /* 0x004fea000383ffff */
[----:B------:R-:W-:Y:S05]  /*7dc0*/  BRA `(.L_x_145) ;  /* 0xffffffc000287947 */ /* 0x000fea000383ffff */
.L_x_74:
[----:B---3--:R3:W1:Y:S02]  /*7dd0*/  SYNCS.PHASECHK.TRANS64.TRYWAIT P0, [R12+URZ+0x70], R0 ;  /* 0x000070000c0075a7 */ /* 0x00866400080011ff */
[----:B-1----:R-:W-:Y:S05]  /*7de0*/  @!P0 NANOSLEEP.SYNCS 0x989680 ;  /* 0x009896800000895d */ /* 0x002fea0003900000 */
[----:B------:R-:W1:Y:S02]  /*7df0*/  @!P0 SYNCS.PHASECHK.TRANS64 P0, [R12+URZ+0x70], R0 ;  /* 0x000070000c0085a7 */ /* 0x000e6400080010ff */
[----:B-1----:R-:W-:Y:S05]  /*7e00*/  @!P0 BRA `(.L_x_74) ;  /* 0xfffffffc00f08947 */ /* 0x002fea000383ffff */
[----:B------:R-:W-:Y:S05]  /*7e10*/  BRA `(.L_x_146) ;  /* 0xffffffc400387947 */ /* 0x000fea000383ffff */
.L_x_77:
[----:B-1----:R-:W-:Y:S07]  /*7e20*/  MOV R0, UR24 ;  /* 0x0000001800007c02 */ /* 0x002fee0008000f00 */
.L_x_147:
[----:B-1----:R1:W2:Y:S02]  /*7e30*/  SYNCS.PHASECHK.TRANS64.TRYWAIT P2, [R0+URZ+0x68], R6 ;  /* 0x00006806000075a7 */ /* 0x0022a400080411ff */
[----:B--2---:R-:W-:Y:S05]  /*7e40*/  @!P2 NANOSLEEP.SYNCS 0x989680 ;  /* 0x009896800000a95d */ /* 0x004fea0003900000 */
[----:B------:R-:W2:Y:S02]  /*7e50*/  @!P2 SYNCS.PHASECHK.TRANS64 P2, [R0+URZ+0x68], R6 ;  /* 0x000068060000a5a7 */ /* 0x000ea400080410ff */
[----:B--2---:R-:W-:Y:S05]  /*7e60*/  @!P2 BRA `(.L_x_147) ;  /* 0xfffffffc00f0a947 */ /* 0x004fea000383ffff */
[----:B------:R-:W-:Y:S05]  /*7e70*/  BRA `(.L_x_76) ;  /* 0xffffffc8009c7947 */ /* 0x000fea000383ffff */
.L_x_80:
[----:B------:R-:W-:Y:S07]  /*7e80*/  MOV R0, UR4 ;  /* 0x0000000400007c02 */ /* 0x000fee0008000f00 */
.L_x_148:
[----:B-1----:R1:W2:Y:S02]  /*7e90*/  SYNCS.PHASECHK.TRANS64.TRYWAIT P0, [R0+URZ+0x48], R9 ;  /* 0x00004809000075a7 */ /* 0x0022a400080011ff */
[----:B--2---:R-:W-:Y:S05]  /*7ea0*/  @!P0 NANOSLEEP.SYNCS 0x989680 ;  /* 0x009896800000895d */ /* 0x004fea0003900000 */
[----:B------:R-:W2:Y:S02]  /*7eb0*/  @!P0 SYNCS.PHASECHK.TRANS64 P0, [R0+URZ+0x48], R9 ;  /* 0x00004809000085a7 */ /* 0x000ea400080010ff */
[----:B--2---:R-:W-:Y:S05]  /*7ec0*/  @!P0 BRA `(.L_x_148) ;  /* 0xfffffffc00f08947 */ /* 0x004fea000383ffff */
[----:B------:R-:W-:Y:S05]  /*7ed0*/  BRA `(.L_x_149) ;  /* 0xffffffc800fc7947 */ /* 0x000fea000383ffff */
.L_x_81:
[----:B------:R-:W-:Y:S07]  /*7ee0*/  MOV R6, UR5 ;  /* 0x0000000500067c02 */ /* 0x000fee0008000f00 */
.L_x_150:
[----:B-1----:R1:W2:Y:S02]  /*7ef0*/  SYNCS.PHASECHK.TRANS64.TRYWAIT P0, [R6+URZ+0x48], R0 ;  /* 0x00004800060075a7 */ /* 0x0022a400080011ff */
[----:B--2---:R-:W-:Y:S05]  /*7f00*/  @!P0 NANOSLEEP.SYNCS 0x989680 ;  /* 0x009896800000895d */ /* 0x004fea0003900000 */
[----:B------:R-:W2:Y:S02]  /*7f10*/  @!P0 SYNCS.PHASECHK.TRANS64 P0, [R6+URZ+0x48], R0 ;  /* 0x00004800060085a7 */ /* 0x000ea400080010ff */
[----:B--2---:R-:W-:Y:S05]  /*7f20*/  @!P0 BRA `(.L_x_150) ;  /* 0xfffffffc00f08947 */ /* 0x004fea000383ffff */
[----:B------:R-:W-:Y:S05]  /*7f30*/  BRA `(.L_x_151) ;  /* 0xffffffcc00587947 */ /* 0x000fea000383ffff */
.L_x_83:
[----:B------:R-:W-:-:S07]  /*7f40*/  MOV R0, UR4 ;  /* 0x0000000400007c02 */ /* 0x000fce0008000f00 */
.L_x_152:
[----:B-1----:R1:W2:Y:S02]  /*7f50*/  SYNCS.PHASECHK.TRANS64.TRYWAIT P0, [R0+URZ], R2 ;  /* 0x00000002000075a7 */ /* 0x0022a400080011ff */
[----:B--2---:R-:W-:Y:S05]  /*7f60*/  @!P0 NANOSLEEP.SYNCS 0x989680 ;  /* 0x009896800000895d */ /* 0x004fea0003900000 */
[----:B------:R-:W2:Y:S02]  /*7f70*/  @!P0 SYNCS.PHASECHK.TRANS64 P0, [R0+URZ], R2 ;  /* 0x00000002000085a7 */ /* 0x000ea400080010ff */
[----:B--2---:R-:W-:Y:S05]  /*7f80*/  @!P0 BRA `(.L_x_152) ;  /* 0xfffffffc00f08947 */ /* 0x004fea000383ffff */
[----:B------:R-:W-:Y:S05]  /*7f90*/  BRA `(.L_x_153) ;  /* 0xffffffcc00e87947 */ /* 0x000fea000383ffff */
.L_x_84:
[----:B------:R-:W-:-:S07]  /*7fa0*/  MOV R0, UR5 ;  /* 0x0000000500007c02 */ /* 0x000fce0008000f00 */
.L_x_154:
[----:B-1----:R1:W2:Y:S02]  /*7fb0*/  SYNCS.PHASECHK.TRANS64.TRYWAIT P0, [R0+URZ], R2 ;  /* 0x00000002000075a7 */ /* 0x0022a400080011ff */
[----:B--2---:R-:W-:Y:S05]  /*7fc0*/  @!P0 NANOSLEEP.SYNCS 0x989680 ;  /* 0x009896800000895d */ /* 0x004fea0003900000 */
[----:B------:R-:W2:Y:S02]  /*7fd0*/  @!P0 SYNCS.PHASECHK.TRANS64 P0, [R0+URZ], R2 ;  /* 0x00000002000085a7 */ /* 0x000ea400080010ff */
[----:B--2---:R-:W-:Y:S05]  /*7fe0*/  @!P0 BRA `(.L_x_154) ;  /* 0xfffffffc00f08947 */ /* 0x004fea000383ffff */
[----:B------:R-:W-:Y:S05]  /*7ff0*/  BRA `(.L_x_155) ;  /* 0xffffffcc00f47947 */ /* 0x000fea000383ffff */
.L_x_86:
[----:B-1----:R1:W2:Y:S02]  /*8000*/  SYNCS.PHASECHK.TRANS64.TRYWAIT P0, [R0+URZ+0x70], R2 ;  /* 0x00007002000075a7 */ /* 0x0022a400080011ff */
[----:B--2---:R-:W-:Y:S05]  /*8010*/  @!P0 NANOSLEEP.SYNCS 0x989680 ;  /* 0x009896800000895d */ /* 0x004fea0003900000 */
[----:B------:R-:W2:Y:S02]  /*8020*/  @!P0 SYNCS.PHASECHK.TRANS64 P0, [R0+URZ+0x70], R2 ;  /* 0x00007002000085a7 */ /* 0x000ea400080010ff */
[----:B--2---:R-:W-:Y:S05]  /*8030*/  @!P0 BRA `(.L_x_86) ;  /* 0xfffffffc00f08947 */ /* 0x004fea000383ffff */
[----:B------:R-:W-:Y:S05]  /*8040*/  BRA `(.L_x_156) ;  /* 0xffffffd000e07947 */ /* 0x000fea000383ffff */
.L_x_96:
[----:B-1----:R1:W3:Y:S02]  /*8050*/  SYNCS.PHASECHK.TRANS64.TRYWAIT P1, [R2+URZ+0x30], R4 ;  /* 0x00003004020075a7 */ /* 0x0022e400080211ff */
[----:B---3--:R-:W-:Y:S05]  /*8060*/  @!P1 NANOSLEEP.SYNCS 0x989680 ;  /* 0x009896800000995d */ /* 0x008fea0003900000 */
[----:B------:R-:W3:Y:S02]  /*8070*/  @!P1 SYNCS.PHASECHK.TRANS64 P1, [R2+URZ+0x30], R4 ;  /* 0x00003004020095a7 */ /* 0x000ee400080210ff */
[----:B---3--:R-:W-:Y:S05]  /*8080*/  @!P1 BRA `(.L_x_96) ;  /* 0xfffffffc00f09947 */ /* 0x008fea000383ffff */
[----:B------:R-:W-:Y:S05]  /*8090*/  BRA `(.L_x_95) ;  /* 0xffffffe000507947 */ /* 0x000fea000383ffff */
.L_x_98:
[----:B-1----:R1:W2:Y:S02]  /*80a0*/  SYNCS.PHASECHK.TRANS64.TRYWAIT P0, [R27+URZ+0x90], R3 ;  /* 0x000090031b0075a7 */ /* 0x0022a400080011ff */
[----:B--2---:R-:W-:Y:S05]  /*80b0*/  @!P0 NANOSLEEP.SYNCS 0x989680 ;  /* 0x009896800000895d */ /* 0x004fea0003900000 */
[----:B------:R-:W2:Y:S02]  /*80c0*/  @!P0 SYNCS.PHASECHK.TRANS64 P0, [R27+URZ+0x90], R3 ;  /* 0x000090031b0085a7 */ /* 0x000ea400080010ff */
[----:B--2---:R-:W-:Y:S05]  /*80d0*/  @!P0 BRA `(.L_x_98) ;  /* 0xfffffffc00f08947 */ /* 0x004fea000383ffff */
[----:B------:R-:W-:Y:S05]  /*80e0*/  BRA `(.L_x_97) ;  /* 0xffffffe000a07947 */ /* 0x000fea000383ffff */
.L_x_109:
[----:B-1----:R1:W2:Y:S02]  /*80f0*/  SYNCS.PHASECHK.TRANS64.TRYWAIT P0, [R2+URZ+0x30], R63 ;  /* 0x0000303f020075a7 */ /* 0x0022a400080011ff */
[----:B--2---:R-:W-:Y:S05]  /*8100*/  @!P0 NANOSLEEP.SYNCS 0x989680 ;  /* 0x009896800000895d */ /* 0x004fea0003900000 */
[----:B------:R-:W2:Y:S02]  /*8110*/  @!P0 SYNCS.PHASECHK.TRANS64 P0, [R2+URZ+0x30], R63 ;  /* 0x0000303f020085a7 */ /* 0x000ea400080010ff */
[----:B--2---:R-:W-:Y:S05]  /*8120*/  @!P0 BRA `(.L_x_109) ;  /* 0xfffffffc00f08947 */ /* 0x004fea000383ffff */
[----:B------:R-:W-:Y:S05]  /*8130*/  BRA `(.L_x_108) ;  /* 0xffffffe800b47947 */ /* 0x000fea000383ffff */
        .weak           $__internal_0_$__cuda_sm10x_tcgen05_guardrail_trap_col_being_dealloced_not_returned_by_alloc
        .type           $__internal_0_$__cuda_sm10x_tcgen05_guardrail_trap_col_being_dealloced_not_returned_by_alloc,@function
        .size           $__internal_0_$__cuda_sm10x_tcgen05_guardrail_trap_col_being_dealloced_not_returned_by_alloc,($__internal_1_$__cuda_sm10x_tcgen05_guardrail_trap_phase_invalid_during_alloc - $__internal_0_$__cuda_sm10x_tcgen05_guardrail_trap_col_being_dealloced_not_returned_by_alloc)
$__internal_0_$__cuda_sm10x_tcgen05_guardrail_trap_col_being_dealloced_not_returned_by_alloc:
[----:B------:R-:W-:Y:S05]  /*8140*/  BPT.TRAP 0x1 ;  /* 0x000000040000795c */ /* 0x000fea0000300000 */
[----:B------:R-:W-:-:S04]  /*8150*/  HFMA2 R3, -RZ, RZ, 0, 0 ;  /* 0x00000000ff037431 */ /* 0x000fc800000001ff */
[----:B------:R-:W-:Y:S05]  /*8160*/  RET.REL.NODEC R2 `(_ZN7cutlass13device_kernelINS_4gemm6kernel13GemmUniversalIN4cute5tupleIJiiiiEEENS1_10collective13CollectiveMmaINS1_35MainloopSm100TmaUmmaWarpSpecializedILi3ELi2ELi4ENS5_IJNS4_1CILi1EEENSA_ILi2EEESB_EEEEENS5_IJNSA_ILi64EEESF_NSA_ILi128EEEEEENS_10bfloat16_tENS5_IJlSB_lEEESI_SJ_NS4_8TiledMMAINS4_8MMA_AtomIJNS4_20SM100_MMA_F16BF16_SSISI_SI_fLi64ELi64ELNS4_4UMMA5MajorE0ELSO_0ELNSN_7ScaleInE0ELSP_0EEEEEENS4_6LayoutINS5_IJSB_SB_SB_EEENS5_IJNSA_ILi0EEESU_SU_EEEEENS5_IJNS4_10UnderscoreESX_SX_EEEEENS4_23SM90_TMA_LOAD_MULTICASTENS4_14ComposedLayoutINS4_7SwizzleILi3ELi4ELi3EEENS4_18smem_ptr_flag_bitsILi16EEENSS_INS5_IJNSA_ILi8EEESF_EEENS5_IJSF_SB_EEEEEEEvNS4_8identityENS4_13SM90_TMA_LOADES1A_vS1B_EENS_8epilogue10collective18CollectiveEpilogueINS1E_23Sm100TmaWarpSpecializedILi3ELi2ELi16ELb1ELb0EEEJSH_NS5_IJNSS_ISF_SB_EENSS_INSA_ILi32EEESB_EEEEESI_SJ_SI_SJ_NS1E_6fusion15FusionCallbacksIS1I_NS1N_17LinearCombinationISI_fSI_fLNS_15FloatRoundStyleE2EEESH_S1M_JEEENS4_5SM1004TMEM4LOAD26SM100_TMEM_LOAD_16dp256b4xES1C_NS11_INS12_ILi2ELi4ELi3EEES15_NSS_INS5_IJS16_S1K_EEENS5_IJS1K_SB_EEEEEEENS4_17SM75_U32x4_LDSM_NENS4_14SM90_TMA_STOREES21_NS4_17SM90_U32x4_STSM_NENS4_39AutoVectorizingCopyWithAssumedAlignmentILi128EEEEEEvvEEEEvNT_6ParamsE) ;  /* 0xffffff7c02a47950 */ /* 0x000fea0003c3ffff */
        .weak           $__internal_1_$__cuda_sm10x_tcgen05_guardrail_trap_phase_invalid_during_alloc
        .type           $__internal_1_$__cuda_sm10x_tcgen05_guardrail_trap_phase_invalid_during_alloc,@function
        .size           $__internal_1_$__cuda_sm10x_tcgen05_guardrail_trap_phase_invalid_during_alloc,($__internal_2_$__cuda_sm10x_tcgen05_guardrail_trap_unallocated_columns_being_dealloced - $__internal_1_$__cuda_sm10x_tcgen05_guardrail_trap_phase_invalid_during_alloc)
$__internal_1_$__cuda_sm10x_tcgen05_guardrail_trap_phase_invalid_during_alloc:
[----:B------:R-:W-:Y:S05]  /*8170*/  BPT.TRAP 0x1 ;  /* 0x000000040000795c */ /* 0x000fea0000300000 */
[----:B------:R-:W-:-:S04]  /*8180*/  MOV R5, 0x0 ;  /* 0x0000000000057802 */ /* 0x000fc80000000f00 */
[----:B------:R-:W-:Y:S05]  /*8190*/  RET.REL.NODEC R4 `(_ZN7cutlass13device_kernelINS_4gemm6kernel13GemmUniversalIN4cute5tupleIJiiiiEEENS1_10collective13CollectiveMmaINS1_35MainloopSm100TmaUmmaWarpSpecializedILi3ELi2ELi4ENS5_IJNS4_1CILi1EEENSA_ILi2EEESB_EEEEENS5_IJNSA_ILi64EEESF_NSA_ILi128EEEEEENS_10bfloat16_tENS5_IJlSB_lEEESI_SJ_NS4_8TiledMMAINS4_8MMA_AtomIJNS4_20SM100_MMA_F16BF16_SSISI_SI_fLi64ELi64ELNS4_4UMMA5MajorE0ELSO_0ELNSN_7ScaleInE0ELSP_0EEEEEENS4_6LayoutINS5_IJSB_SB_SB_EEENS5_IJNSA_ILi0EEESU_SU_EEEEENS5_IJNS4_10UnderscoreESX_SX_EEEEENS4_23SM90_TMA_LOAD_MULTICASTENS4_14ComposedLayoutINS4_7SwizzleILi3ELi4ELi3EEENS4_18smem_ptr_flag_bitsILi16EEENSS_INS5_IJNSA_ILi8EEESF_EEENS5_IJSF_SB_EEEEEEEvNS4_8identityENS4_13SM90_TMA_LOADES1A_vS1B_EENS_8epilogue10collective18CollectiveEpilogueINS1E_23Sm100TmaWarpSpecializedILi3ELi2ELi16ELb1ELb0EEEJSH_NS5_IJNSS_ISF_SB_EENSS_INSA_ILi32EEESB_EEEEESI_SJ_SI_SJ_NS1E_6fusion15FusionCallbacksIS1I_NS1N_17LinearCombinationISI_fSI_fLNS_15FloatRoundStyleE2EEESH_S1M_JEEENS4_5SM1004TMEM4LOAD26SM100_TMEM_LOAD_16dp256b4xES1C_NS11_INS12_ILi2ELi4ELi3EEES15_NSS_INS5_IJS16_S1K_EEENS5_IJS1K_SB_EEEEEEENS4_17SM75_U32x4_LDSM_NENS4_14SM90_TMA_STOREES21_NS4_17SM90_U32x4_STSM_NENS4_39AutoVectorizingCopyWithAssumedAlignmentILi128EEEEEEvvEEEEvNT_6ParamsE) ;  /* 0xffffff7c04987950 */ /* 0x000fea0003c3ffff */
        .weak           $__internal_2_$__cuda_sm10x_tcgen05_guardrail_trap_unallocated_columns_being_dealloced
        .type           $__internal_2_$__cuda_sm10x_tcgen05_guardrail_trap_unallocated_columns_being_dealloced,@function
        .size           $__internal_2_$__cuda_sm10x_tcgen05_guardrail_trap_unallocated_columns_being_dealloced,(.L_x_158 - $__internal_2_$__cuda_sm10x_tcgen05_guardrail_trap_unallocated_columns_being_dealloced)
$__internal_2_$__cuda_sm10x_tcgen05_guardrail_trap_unallocated_columns_being_dealloced:
[----:B------:R-:W-:Y:S05]  /*81a0*/  BPT.TRAP 0x1 ;  /* 0x000000040000795c */ /* 0x000fea0000300000 */
[----:B------:R-:W-:-:S04]  /*81b0*/  HFMA2 R3, -RZ, RZ, 0, 0 ;  /* 0x00000000ff037431 */ /* 0x000fc800000001ff */
[----:B------:R-:W-:Y:S05]  /*81c0*/  RET.REL.NODEC R2 `(_ZN7cutlass13device_kernelINS_4gemm6kernel13GemmUniversalIN4cute5tupleIJiiiiEEENS1_10collective13CollectiveMmaINS1_35MainloopSm100TmaUmmaWarpSpecializedILi3ELi2ELi4ENS5_IJNS4_1CILi1EEENSA_ILi2EEESB_EEEEENS5_IJNSA_ILi64EEESF_NSA_ILi128EEEEEENS_10bfloat16_tENS5_IJlSB_lEEESI_SJ_NS4_8TiledMMAINS4_8MMA_AtomIJNS4_20SM100_MMA_F16BF16_SSISI_SI_fLi64ELi64ELNS4_4UMMA5MajorE0ELSO_0ELNSN_7ScaleInE0ELSP_0EEEEEENS4_6LayoutINS5_IJSB_SB_SB_EEENS5_IJNSA_ILi0EEESU_SU_EEEEENS5_IJNS4_10UnderscoreESX_SX_EEEEENS4_23SM90_TMA_LOAD_MULTICASTENS4_14ComposedLayoutINS4_7SwizzleILi3ELi4ELi3EEENS4_18smem_ptr_flag_bitsILi16EEENSS_INS5_IJNSA_ILi8EEESF_EEENS5_IJSF_SB_EEEEEEEvNS4_8identityENS4_13SM90_TMA_LOADES1A_vS1B_EENS_8epilogue10collective18CollectiveEpilogueINS1E_23Sm100TmaWarpSpecializedILi3ELi2ELi16ELb1ELb0EEEJSH_NS5_IJNSS_ISF_SB_EENSS_INSA_ILi32EEESB_EEEEESI_SJ_SI_SJ_NS1E_6fusion15FusionCallbacksIS1I_NS1N_17LinearCombinationISI_fSI_fLNS_15FloatRoundStyleE2EEESH_S1M_JEEENS4_5SM1004TMEM4LOAD26SM100_TMEM_LOAD_16dp256b4xES1C_NS11_INS12_ILi2ELi4ELi3EEES15_NSS_INS5_IJS16_S1K_EEENS5_IJS1K_SB_EEEEEEENS4_17SM75_U32x4_LDSM_NENS4_14SM90_TMA_STOREES21_NS4_17SM90_U32x4_STSM_NENS4_39AutoVectorizingCopyWithAssumedAlignmentILi128EEEEEEvvEEEEvNT_6ParamsE) ;  /* 0xffffff7c028c7950 */ /* 0x000fea0003c3ffff */
.L_x_157:
[----:B------:R-:W-:-:S00]  /*81d0*/  BRA `(.L_x_157) ;  /* 0xfffffffc00fc7947 */ /* 0x000fc0000383ffff */
[----:B------:R-:W-:-:S00]  /*81e0*/  NOP ;  /* 0x0000000000007918 */ /* 0x000fc00000000000 */
        /* <DEDUP_REMOVED lines=9> */
.L_x_158:


//--------------------- .nv.global.init           --------------------------
	.section	.nv.global.init,"aw",@progbits
.nv.global.init:
	.type		$str$27,@object
	.size		$str$27,($str$28 - $str$27)
$str$27:
        /*0000*/ 	.byte	0x28, 0x61, 0x64, 0x64, 0x72, 0x65, 0x73, 0x73, 0x20, 0x26, 0x20, 0x6d, 0x61, 0x73, 0x6b, 0x29
        /*0010*/ 	.byte	0x20, 0x3d, 0x3d, 0x20, 0x30, 0x00
	.type		$str$28,@object
	.size		$str$28,($str$26 - $str$28)
$str$28:
        /*0016*/ 	.byte	0x2f, 0x74, 0x6d, 0x70, 0x2f, 0x63, 0x75, 0x74, 0x6c, 0x61, 0x73, 0x73, 0x5f, 0x73, 0x77, 0x65
        /*0026*/ 	.byte	0x65, 0x70, 0x5f, 0x73, 0x72, 0x63, 0x2f, 0x69, 0x6e, 0x63, 0x6c, 0x75, 0x64, 0x65, 0x2f, 0x63
        /*0036*/ 	.byte	0x75, 0x74, 0x65, 0x2f, 0x70, 0x6f, 0x69, 0x6e, 0x74, 0x65, 0x72, 0x5f, 0x66, 0x6c, 0x61, 0x67
        /*0046*/ 	.byte	0x67, 0x65, 0x64, 0x2e, 0x68, 0x70, 0x70, 0x00
	.type		$str$26,@object
	.size		$str$26,($str$25 - $str$26)
$str$26:
        /*004e*/ 	.byte	0x2f, 0x74, 0x6d, 0x70, 0x2f, 0x63, 0x75, 0x74, 0x6c, 0x61, 0x73, 0x73, 0x5f, 0x73, 0x77, 0x65
        /*005e*/ 	.byte	0x65, 0x70, 0x5f, 0x73, 0x72, 0x63, 0x2f, 0x69, 0x6e, 0x63, 0x6c, 0x75, 0x64, 0x65, 0x2f, 0x63
        /*006e*/ 	.byte	0x75, 0x74, 0x65, 0x2f, 0x61, 0x74, 0x6f, 0x6d, 0x2f, 0x63, 0x6f, 0x70, 0x79, 0x5f, 0x74, 0x72
        /*007e*/ 	.byte	0x61, 0x69, 0x74, 0x73, 0x5f, 0x73, 0x6d, 0x31, 0x30, 0x30, 0x2e, 0x68, 0x70, 0x70, 0x00
	.type		$str$25,@object
	.size		$str$25,(__unnamed_1 - $str$25)
$str$25:
        /*008d*/ 	.byte	0x28, 0x28, 0x75, 0x69, 0x6e, 0x74, 0x33, 0x32, 0x5f, 0x74, 0x28, 0x74, 0x68, 0x72, 0x65, 0x61
        /*009d*/ 	.byte	0x64, 0x49, 0x64, 0x78, 0x2e, 0x78, 0x29, 0x20, 0x2f, 0x20, 0x33, 0x32, 0x29, 0x20, 0x25, 0x20
        /*00ad*/ 	.byte	0x34, 0x29, 0x20, 0x3d, 0x3d, 0x20, 0x28, 0x28, 0x28, 0x74, 0x6d, 0x65, 0x6d, 0x5f, 0x61, 0x64
        /*00bd*/ 	.byte	0x64, 0x72, 0x20, 0x3e, 0x3e, 0x20, 0x31, 0x36, 0x29, 0x20, 0x2f, 0x20, 0x33, 0x32, 0x29, 0x20
        /*00cd*/ 	.byte	0x25, 0x20, 0x34, 0x29, 0x00
	.type		__unnamed_1,@object
	.size		__unnamed_1,(__unnamed_2 - __unnamed_1)
__unnamed_1:
        /*00d2*/ 	.byte	0x61, 0x75, 0x74, 0x6f, 0x20, 0x63, 0x75, 0x74, 0x65, 0x3a, 0x3a, 0x61, 0x73, 0x5f, 0x70, 0x6f
        /* <DEDUP_REMOVED lines=24> */
        /*0262*/ 	.byte	0x30, 0x34, 0x38, 0x3e, 0x3e, 0x3e, 0x3e, 0x5d, 0x00
	.type		__unnamed_2,@object
	.size		__unnamed_2,(.L_2 - __unnamed_2)
__unnamed_2:
        /* <DEDUP_REMOVED lines=45> */
        /*053b*/ 	.byte	0x3e, 0x3e, 0x3e, 0x5d, 0x00
.L_2:


//--------------------- .nv.shared._ZN7cutlass13device_kernelINS_4gemm6kernel13GemmUniversalIN4cute5tupleIJiiiiEEENS1_10collective13CollectiveMmaINS1_35MainloopSm100TmaUmmaWarpSpecializedILi3ELi2ELi4ENS5_IJNS4_1CILi1EEENSA_ILi2EEESB_EEEEENS5_IJNSA_ILi64EEESF_NSA_ILi128EEEEEENS_10bfloat16_tENS5_IJlSB_lEEESI_SJ_NS4_8TiledMMAINS4_8MMA_AtomIJNS4_20SM100_MMA_F16BF16_SSISI_SI_fLi64ELi64ELNS4_4UMMA5MajorE0ELSO_0ELNSN_7ScaleInE0ELSP_0EEEEEENS4_6LayoutINS5_IJSB_SB_SB_EEENS5_IJNSA_ILi0EEESU_SU_EEEEENS5_IJNS4_10UnderscoreESX_SX_EEEEENS4_23SM90_TMA_LOAD_MULTICASTENS4_14ComposedLayoutINS4_7SwizzleILi3ELi4ELi3EEENS4_18smem_ptr_flag_bitsILi16EEENSS_INS5_IJNSA_ILi8EEESF_EEENS5_IJSF_SB_EEEEEEEvNS4_8identityENS4_13SM90_TMA_LOADES1A_vS1B_EENS_8epilogue10collective18CollectiveEpilogueINS1E_23Sm100TmaWarpSpecializedILi3ELi2ELi16ELb1ELb0EEEJSH_NS5_IJNSS_ISF_SB_EENSS_INSA_ILi32EEESB_EEEEESI_SJ_SI_SJ_NS1E_6fusion15FusionCallbacksIS1I_NS1N_17LinearCombinationISI_fSI_fLNS_15FloatRoundStyleE2EEESH_S1M_JEEENS4_5SM1004TMEM4LOAD26SM100_TMEM_LOAD_16dp256b4xES1C_NS11_INS12_ILi2ELi4ELi3EEES15_NSS_INS5_IJS16_S1K_EEENS5_IJS1K_SB_EEEEEEENS4_17SM75_U32x4_LDSM_NENS4_14SM90_TMA_STOREES21_NS4_17SM90_U32x4_STSM_NENS4_39AutoVectorizingCopyWithAssumedAlignmentILi128EEEEEEvvEEEEvNT_6ParamsE --------------------------
	.section	.nv.shared._ZN7cutlass13device_kernelINS_4gemm6kernel13GemmUniversalIN4cute5tupleIJiiiiEEENS1_10collective13CollectiveMmaINS1_35MainloopSm100TmaUmmaWarpSpecializedILi3ELi2ELi4ENS5_IJNS4_1CILi1EEENSA_ILi2EEESB_EEEEENS5_IJNSA_ILi64EEESF_NSA_ILi128EEEEEENS_10bfloat16_tENS5_IJlSB_lEEESI_SJ_NS4_8TiledMMAINS4_8MMA_AtomIJNS4_20SM100_MMA_F16BF16_SSISI_SI_fLi64ELi64ELNS4_4UMMA5MajorE0ELSO_0ELNSN_7ScaleInE0ELSP_0EEEEEENS4_6LayoutINS5_IJSB_SB_SB_EEENS5_IJNSA_ILi0EEESU_SU_EEEEENS5_IJNS4_10UnderscoreESX_SX_EEEEENS4_23SM90_TMA_LOAD_MULTICASTENS4_14ComposedLayoutINS4_7SwizzleILi3ELi4ELi3EEENS4_18smem_ptr_flag_bitsILi16EEENSS_INS5_IJNSA_ILi8EEESF_EEENS5_IJSF_SB_EEEEEEEvNS4_8identityENS4_13SM90_TMA_LOADES1A_vS1B_EENS_8epilogue10collective18CollectiveEpilogueINS1E_23Sm100TmaWarpSpecializedILi3ELi2ELi16ELb1ELb0EEEJSH_NS5_IJNSS_ISF_SB_EENSS_INSA_ILi32EEESB_EEEEESI_SJ_SI_SJ_NS1E_6fusion15FusionCallbacksIS1I_NS1N_17LinearCombinationISI_fSI_fLNS_15FloatRoundStyleE2EEESH_S1M_JEEENS4_5SM1004TMEM4LOAD26SM100_TMEM_LOAD_16dp256b4xES1C_NS11_INS12_ILi2ELi4ELi3EEES15_NSS_INS5_IJS16_S1K_EEENS5_IJS1K_SB_EEEEEEENS4_17SM75_U32x4_LDSM_NENS4_14SM90_TMA_STOREES21_NS4_17SM90_U32x4_STSM_NENS4_39AutoVectorizingCopyWithAssumedAlignmentILi128EEEEEEvvEEEEvNT_6ParamsE,"aw",@nobits
	.sectionflags	@""
	.align	16
	.zero		1024


//--------------------- .nv.shared.reserved.0     --------------------------
	.section	.nv.shared.reserved.0,"aw",@nobits
	.weak		__nv_reservedSMEM_offset_0_alias
	.size		__nv_reservedSMEM_offset_0_alias, 0, 64
	.other		__nv_reservedSMEM_offset_0_alias,@"STO_CUDA_RESERVED_SHARED STV_DEFAULT"
__nv_reservedSMEM_offset_0_alias:
	.zero		0
.nv.shared.reserved.0:
	.zero		64
	.weak		__nv_reservedSMEM_tcgen05_partition
	.type		__nv_reservedSMEM_tcgen05_partition,@object
	.size		__nv_reservedSMEM_tcgen05_partition,(.L_0 - __nv_reservedSMEM_tcgen05_partition)
__nv_reservedSMEM_tcgen05_partition:
	.zero		32
.L_0:


//--------------------- .nv.global                --------------------------
	.section	.nv.global,"aw",@nobits
.nv.global:
	.type		_ZN39_INTERNAL_e411ed77_4_k_cu_68c1cdf5_64014cute1_E,@object
	.size		_ZN39_INTERNAL_e411ed77_4_k_cu_68c1cdf5_64014cute1_E,(_ZN39_INTERNAL_e411ed77_4_k_cu_68c1cdf5_64014cuda3std3__45__cpo6cbeginE - _ZN39_INTERNAL_e411ed77_4_k_cu_68c1cdf5_64014cute1_E)
_ZN39_INTERNAL_e411ed77_4_k_cu_68c1cdf5_64014cute1_E:
	.zero		1
	.type		_ZN39_INTERNAL_e411ed77_4_k_cu_68c1cdf5_64014cuda3std3__45__cpo6cbeginE,@object
	.size		_ZN39_INTERNAL_e411ed77_4_k_cu_68c1cdf5_64014cuda3std3__45__cpo6cbeginE,(_ZN39_INTERNAL_e411ed77_4_k_cu_68c1cdf5_64014cuda3std3__48in_placeE - _ZN39_INTERNAL_e411ed77_4_k_cu_68c1cdf5_64014cuda3std3__45__cpo6cbeginE)
_ZN39_INTERNAL_e411ed77_4_k_cu_68c1cdf5_64014cuda3std3__45__cpo6cbeginE:
	.zero		1
	.type		_ZN39_INTERNAL_e411ed77_4_k_cu_68c1cdf5_64014cuda3std3__48in_placeE,@object
	.size		_ZN39_INTERNAL_e411ed77_4_k_cu_68c1cdf5_64014cuda3std3__48in_placeE,(_ZN39_INTERNAL_e411ed77_4_k_cu_68c1cdf5_64014cuda3std6ranges3__45__cpo9iter_moveE - _ZN39_INTERNAL_e411ed77_4_k_cu_68c1cdf5_64014cuda3std3__48in_placeE)
_ZN39_INTERNAL_e411ed77_4_k_cu_68c1cdf5_64014cuda3std3__48in_placeE:
	.zero		1
	.type		_ZN39_INTERNAL_e411ed77_4_k_cu_68c1cdf5_64014cuda3std6ranges3__45__cpo9iter_moveE,@object
	.size		_ZN39_INTERNAL_e411ed77_4_k_cu_68c1cdf5_64014cuda3std6ranges3__45__cpo9iter_moveE,(_ZN39_INTERNAL_e411ed77_4_k_cu_68c1cdf5_64014cuda3std3__45__cpo5beginE - _ZN39_INTERNAL_e411ed77_4_k_cu_68c1cdf5_64014cuda3std6ranges3__45__cpo9iter_moveE)
_ZN39_INTERNAL_e411ed77_4_k_cu_68c1cdf5_64014cuda3std6ranges3__45__cpo9iter_moveE:
	.zero		1
	.type		_ZN39_INTERNAL_e411ed77_4_k_cu_68c1cdf5_64014cuda3std3__45__cpo5beginE,@object
	.size		_ZN39_INTERNAL_e411ed77_4_k_cu_68c1cdf5_64014cuda3std3__45__cpo5beginE,(_ZN39_INTERNAL_e411ed77_4_k_cu_68c1cdf5_64014cuda3std3__441_GLOBAL__N__e411ed77_4_k_cu_68c1cdf5_64016ignoreE - _ZN39_INTERNAL_e411ed77_4_k_cu_68c1cdf5_64014cuda3std3__45__cpo5beginE)
_ZN39_INTERNAL_e411ed77_4_k_cu_68c1cdf5_64014cuda3std3__45__cpo5beginE:
	.zero		1
	.type		_ZN39_INTERNAL_e411ed77_4_k_cu_68c1cdf5_64014cuda3std3__441_GLOBAL__N__e411ed77_4_k_cu_68c1cdf5_64016ignoreE,@object
	.size		_ZN39_INTERNAL_e411ed77_4_k_cu_68c1cdf5_64014cuda3std3__441_GLOBAL__N__e411ed77_4_k_cu_68c1cdf5_64016ignoreE,(_ZN39_INTERNAL_e411ed77_4_k_cu_68c1cdf5_64014cute7productE - _ZN39_INTERNAL_e411ed77_4_k_cu_68c1cdf5_64014cuda3std3__441_GLOBAL__N__e411ed77_4_k_cu_68c1cdf5_64016ignoreE)
_ZN39_INTERNAL_e411ed77_4_k_cu_68c1cdf5_64014cuda3std3__441_GLOBAL__N__e411ed77_4_k_cu_68c1cdf5_64016ignoreE:
	.zero		1
	.type		_ZN39_INTERNAL_e411ed77_4_k_cu_68c1cdf5_64014cute7productE,@object
	.size		_ZN39_INTERNAL_e411ed77_4_k_cu_68c1cdf5_64014cute7productE,(_ZN39_INTERNAL_e411ed77_4_k_cu_68c1cdf5_64014cuda3std3__45__cpo3endE - _ZN39_INTERNAL_e411ed77_4_k_cu_68c1cdf5_64014cute7productE)
_ZN39_INTERNAL_e411ed77_4_k_cu_68c1cdf5_64014cute7productE:
	.zero		1
	.type		_ZN39_INTERNAL_e411ed77_4_k_cu_68c1cdf5_64014cuda3std3__45__cpo3endE,@object
	.size		_ZN39_INTERNAL_e411ed77_4_k_cu_68c1cdf5_64014cuda3std3__45__cpo3endE,(_ZN39_INTERNAL_e411ed77_4_k_cu_68c1cdf5_64014cuda3std3__419piecewise_constructE - _ZN39_INTERNAL_e411ed77_4_k_cu_68c1cdf5_64014cuda3std3__45__cpo3endE)
_ZN39_INTERNAL_e411ed77_4_k_cu_68c1cdf5_64014cuda3std3__45__cpo3endE:
	.zero		1
	.type		_ZN39_INTERNAL_e411ed77_4_k_cu_68c1cdf5_64014cuda3std3__419piecewise_constructE,@object
	.size		_ZN39_INTERNAL_e411ed77_4_k_cu_68c1cdf5_64014cuda3std3__419piecewise_constructE,(_ZN39_INTERNAL_e411ed77_4_k_cu_68c1cdf5_64014cuda3std3__45__cpo4cendE - _ZN39_INTERNAL_e411ed77_4_k_cu_68c1cdf5_64014cuda3std3__419piecewise_constructE)
_ZN39_INTERNAL_e411ed77_4_k_cu_68c1cdf5_64014cuda3std3__419piecewise_constructE:
	.zero		1
	.type		_ZN39_INTERNAL_e411ed77_4_k_cu_68c1cdf5_64014cuda3std3__45__cpo4cendE,@object
	.size		_ZN39_INTERNAL_e411ed77_4_k_cu_68c1cdf5_64014cuda3std3__45__cpo4cendE,(_ZN39_INTERNAL_e411ed77_4_k_cu_68c1cdf5_64014cuda3std6ranges3__45__cpo4swapE - _ZN39_INTERNAL_e411ed77_4_k_cu_68c1cdf5_64014cuda3std3__45__cpo4cendE)
_ZN39_INTERNAL_e411ed77_4_k_cu_68c1cdf5_64014cuda3std3__45__cpo4cendE:
	.zero		1
	.type		_ZN39_INTERNAL_e411ed77_4_k_cu_68c1cdf5_64014cuda3std6ranges3__45__cpo4swapE,@object
	.size		_ZN39_INTERNAL_e411ed77_4_k_cu_68c1cdf5_64014cuda3std6ranges3__45__cpo4swapE,(.L_10 - _ZN39_INTERNAL_e411ed77_4_k_cu_68c1cdf5_64014cuda3std6ranges3__45__cpo4swapE)
_ZN39_INTERNAL_e411ed77_4_k_cu_68c1cdf5_64014cuda3std6ranges3__45__cpo4swapE:
	.zero		1
.L_10:


//--------------------- .nv.constant0._ZN7cutlass13device_kernelINS_4gemm6kernel13GemmUniversalIN4cute5tupleIJiiiiEEENS1_10collective13CollectiveMmaINS1_35MainloopSm100TmaUmmaWarpSpecializedILi3ELi2ELi4ENS5_IJNS4_1CILi1EEENSA_ILi2EEESB_EEEEENS5_IJNSA_ILi64EEESF_NSA_ILi128EEEEEENS_10bfloat16_tENS5_IJlSB_lEEESI_SJ_NS4_8TiledMMAINS4_8MMA_AtomIJNS4_20SM100_MMA_F16BF16_SSISI_SI_fLi64ELi64ELNS4_4UMMA5MajorE0ELSO_0ELNSN_7ScaleInE0ELSP_0EEEEEENS4_6LayoutINS5_IJSB_SB_SB_EEENS5_IJNSA_ILi0EEESU_SU_EEEEENS5_IJNS4_10UnderscoreESX_SX_EEEEENS4_23SM90_TMA_LOAD_MULTICASTENS4_14ComposedLayoutINS4_7SwizzleILi3ELi4ELi3EEENS4_18smem_ptr_flag_bitsILi16EEENSS_INS5_IJNSA_ILi8EEESF_EEENS5_IJSF_SB_EEEEEEEvNS4_8identityENS4_13SM90_TMA_LOADES1A_vS1B_EENS_8epilogue10collective18CollectiveEpilogueINS1E_23Sm100TmaWarpSpecializedILi3ELi2ELi16ELb1ELb0EEEJSH_NS5_IJNSS_ISF_SB_EENSS_INSA_ILi32EEESB_EEEEESI_SJ_SI_SJ_NS1E_6fusion15FusionCallbacksIS1I_NS1N_17LinearCombinationISI_fSI_fLNS_15FloatRoundStyleE2EEESH_S1M_JEEENS4_5SM1004TMEM4LOAD26SM100_TMEM_LOAD_16dp256b4xES1C_NS11_INS12_ILi2ELi4ELi3EEES15_NSS_INS5_IJS16_S1K_EEENS5_IJS1K_SB_EEEEEEENS4_17SM75_U32x4_LDSM_NENS4_14SM90_TMA_STOREES21_NS4_17SM90_U32x4_STSM_NENS4_39AutoVectorizingCopyWithAssumedAlignmentILi128EEEEEEvvEEEEvNT_6ParamsE --------------------------
	.section	.nv.constant0._ZN7cutlass13device_kernelINS_4gemm6kernel13GemmUniversalIN4cute5tupleIJiiiiEEENS1_10collective13CollectiveMmaINS1_35MainloopSm100TmaUmmaWarpSpecializedILi3ELi2ELi4ENS5_IJNS4_1CILi1EEENSA_ILi2EEESB_EEEEENS5_IJNSA_ILi64EEESF_NSA_ILi128EEEEEENS_10bfloat16_tENS5_IJlSB_lEEESI_SJ_NS4_8TiledMMAINS4_8MMA_AtomIJNS4_20SM100_MMA_F16BF16_SSISI_SI_fLi64ELi64ELNS4_4UMMA5MajorE0ELSO_0ELNSN_7ScaleInE0ELSP_0EEEEEENS4_6LayoutINS5_IJSB_SB_SB_EEENS5_IJNSA_ILi0EEESU_SU_EEEEENS5_IJNS4_10UnderscoreESX_SX_EEEEENS4_23SM90_TMA_LOAD_MULTICASTENS4_14ComposedLayoutINS4_7SwizzleILi3ELi4ELi3EEENS4_18smem_ptr_flag_bitsILi16EEENSS_INS5_IJNSA_ILi8EEESF_EEENS5_IJSF_SB_EEEEEEEvNS4_8identityENS4_13SM90_TMA_LOADES1A_vS1B_EENS_8epilogue10collective18CollectiveEpilogueINS1E_23Sm100TmaWarpSpecializedILi3ELi2ELi16ELb1ELb0EEEJSH_NS5_IJNSS_ISF_SB_EENSS_INSA_ILi32EEESB_EEEEESI_SJ_SI_SJ_NS1E_6fusion15FusionCallbacksIS1I_NS1N_17LinearCombinationISI_fSI_fLNS_15FloatRoundStyleE2EEESH_S1M_JEEENS4_5SM1004TMEM4LOAD26SM100_TMEM_LOAD_16dp256b4xES1C_NS11_INS12_ILi2ELi4ELi3EEES15_NSS_INS5_IJS16_S1K_EEENS5_IJS1K_SB_EEEEEEENS4_17SM75_U32x4_LDSM_NENS4_14SM90_TMA_STOREES21_NS4_17SM90_U32x4_STSM_NENS4_39AutoVectorizingCopyWithAssumedAlignmentILi128EEEEEEvvEEEEvNT_6ParamsE,"a",@progbits
	.sectionflags	@""
	.align	4
.nv.constant0._ZN7cutlass13device_kernelINS_4gemm6kernel13GemmUniversalIN4cute5tupleIJiiiiEEENS1_10collective13CollectiveMmaINS1_35MainloopSm100TmaUmmaWarpSpecializedILi3ELi2ELi4ENS5_IJNS4_1CILi1EEENSA_ILi2EEESB_EEEEENS5_IJNSA_ILi64EEESF_NSA_ILi128EEEEEENS_10bfloat16_tENS5_IJlSB_lEEESI_SJ_NS4_8TiledMMAINS4_8MMA_AtomIJNS4_20SM100_MMA_F16BF16_SSISI_SI_fLi64ELi64ELNS4_4UMMA5MajorE0ELSO_0ELNSN_7ScaleInE0ELSP_0EEEEEENS4_6LayoutINS5_IJSB_SB_SB_EEENS5_IJNSA_ILi0EEESU_SU_EEEEENS5_IJNS4_10UnderscoreESX_SX_EEEEENS4_23SM90_TMA_LOAD_MULTICASTENS4_14ComposedLayoutINS4_7SwizzleILi3ELi4ELi3EEENS4_18smem_ptr_flag_bitsILi16EEENSS_INS5_IJNSA_ILi8EEESF_EEENS5_IJSF_SB_EEEEEEEvNS4_8identityENS4_13SM90_TMA_LOADES1A_vS1B_EENS_8epilogue10collective18CollectiveEpilogueINS1E_23Sm100TmaWarpSpecializedILi3ELi2ELi16ELb1ELb0EEEJSH_NS5_IJNSS_ISF_SB_EENSS_INSA_ILi32EEESB_EEEEESI_SJ_SI_SJ_NS1E_6fusion15FusionCallbacksIS1I_NS1N_17LinearCombinationISI_fSI_fLNS_15FloatRoundStyleE2EEESH_S1M_JEEENS4_5SM1004TMEM4LOAD26SM100_TMEM_LOAD_16dp256b4xES1C_NS11_INS12_ILi2ELi4ELi3EEES15_NSS_INS5_IJS16_S1K_EEENS5_IJS1K_SB_EEEEEEENS4_17SM75_U32x4_LDSM_NENS4_14SM90_TMA_STOREES21_NS4_17SM90_U32x4_STSM_NENS4_39AutoVectorizingCopyWithAssumedAlignmentILi128EEEEEEvvEEEEvNT_6ParamsE:
	.zero		2944


//--------------------- SYMBOLS --------------------------

	.type		.nv.reservedSmem.offset0,@object
	.size		.nv.reservedSmem.offset0,0x4
	.type		.nv.reservedSmem.cap,@object
	.size		.nv.reservedSmem.cap,0x4
	.type		__assertfail,@function
